	.target	sm_90a

	.elftype	@"ET_EXEC"


//--------------------- .note.nv.tkinfo           --------------------------
	.section	.note.nv.tkinfo,"",@"SHT_NOTE"
	.sectionflags	@"SHF_NOTE_NV_TKINFO"
	.tkinfo
        /*0018*/ 	.word	0x00000002
        /*0030*/ 	.string	""
        /*0030*/ 	.string	"ptxas"
        /*0030*/ 	.string	"Cuda compilation tools, release 13.0, V13.0.88"
        /*0030*/ 	.string	"Build cuda_13.0.r13.0/compiler.36424714_0"
        /*0030*/ 	.string	"-arch sm_90a -m 64 "



//--------------------- .note.nv.cuinfo           --------------------------
	.section	.note.nv.cuinfo,"",@"SHT_NOTE"
	.sectionflags	@"SHF_NOTE_NV_CUINFO"
        /*0018*/ 	.short	0x0002
        /*001a*/ 	.short	0x005a
        /*001c*/ 	.short	0x0082
	.zero		2


//--------------------- .nv.info                  --------------------------
	.section	.nv.info,"",@"SHT_CUDA_INFO"
	.align	4


	//----- nvinfo : EIATTR_REGCOUNT
	.align		4
        /*0000*/ 	.byte	0x04, 0x2f
        /*0002*/ 	.short	(.L_12 - .L_11)
	.align		4
.L_11:
        /*0004*/ 	.word	index@(_ZN7cutlass13device_kernelINS_4gemm6kernel13GemmUniversalIN4cute5tupleIJiiiiEEENS1_10collective13CollectiveMmaINS1_37MainloopSm90TmaGmmaWarpSpecializedFP8ILi5ENS5_IJNS4_1CILi2EEENSA_ILi1EEESC_EEENS1_32KernelTmaWarpSpecializedPingpongEEENS5_IJNSA_ILi64EEESG_SG_EEENS_12float_e5m2_tENS5_IJlSC_lEEESI_SJ_NS4_8TiledMMAINS4_8MMA_AtomIJNS4_4SM904GMMA30MMA_64x64x32_F32E5M2E5M2_SS_TNILNSN_7ScaleInE1ELSP_1EEEEEENS4_6LayoutINS5_IJSC_SC_SC_EEENS5_IJNSA_ILi0EEESU_SU_EEEEENS5_IJNS4_10UnderscoreESX_SX_EEEEENS4_13SM90_TMA_LOADENS4_14ComposedLayoutINS4_7SwizzleILi2ELi4ELi3EEENS4_18smem_ptr_flag_bitsILi8EEENSS_INS5_IJNSA_ILi8EEESG_EEENS5_IJSG_SC_EEEEEEEvNS4_8identityENS4_23SM90_TMA_LOAD_MULTICASTES1A_vS1B_EENS_8epilogue10collective6detail29Sm90TmaWarpSpecializedAdapterINS1F_15DefaultEpilogueISI_SJ_SJ_NS1E_6thread17LinearCombinationISI_Li1EffLNS1J_9ScaleType4KindE0ELNS_15FloatRoundStyleE2ESI_EENS1_15EpilogueDefaultEEEEEvvEEEEvNT_6ParamsE)
        /*0008*/ 	.word	0x000000a8


	//----- nvinfo : EIATTR_FRAME_SIZE
	.align		4
.L_12:
        /*000c*/ 	.byte	0x04, 0x11
        /*000e*/ 	.short	(.L_14 - .L_13)
	.align		4
.L_13:
        /*0010*/ 	.word	index@(_ZN7cutlass13device_kernelINS_4gemm6kernel13GemmUniversalIN4cute5tupleIJiiiiEEENS1_10collective13CollectiveMmaINS1_37MainloopSm90TmaGmmaWarpSpecializedFP8ILi5ENS5_IJNS4_1CILi2EEENSA_ILi1EEESC_EEENS1_32KernelTmaWarpSpecializedPingpongEEENS5_IJNSA_ILi64EEESG_SG_EEENS_12float_e5m2_tENS5_IJlSC_lEEESI_SJ_NS4_8TiledMMAINS4_8MMA_AtomIJNS4_4SM904GMMA30MMA_64x64x32_F32E5M2E5M2_SS_TNILNSN_7ScaleInE1ELSP_1EEEEEENS4_6LayoutINS5_IJSC_SC_SC_EEENS5_IJNSA_ILi0EEESU_SU_EEEEENS5_IJNS4_10UnderscoreESX_SX_EEEEENS4_13SM90_TMA_LOADENS4_14ComposedLayoutINS4_7SwizzleILi2ELi4ELi3EEENS4_18smem_ptr_flag_bitsILi8EEENSS_INS5_IJNSA_ILi8EEESG_EEENS5_IJSG_SC_EEEEEEEvNS4_8identityENS4_23SM90_TMA_LOAD_MULTICASTES1A_vS1B_EENS_8epilogue10collective6detail29Sm90TmaWarpSpecializedAdapterINS1F_15DefaultEpilogueISI_SJ_SJ_NS1E_6thread17LinearCombinationISI_Li1EffLNS1J_9ScaleType4KindE0ELNS_15FloatRoundStyleE2ESI_EENS1_15EpilogueDefaultEEEEEvvEEEEvNT_6ParamsE)
        /*0014*/ 	.word	0x00000000


	//----- nvinfo : EIATTR_MIN_STACK_SIZE
	.align		4
.L_14:
        /*0018*/ 	.byte	0x04, 0x12
        /*001a*/ 	.short	(.L_16 - .L_15)
	.align		4
.L_15:
        /*001c*/ 	.word	index@(_ZN7cutlass13device_kernelINS_4gemm6kernel13GemmUniversalIN4cute5tupleIJiiiiEEENS1_10collective13CollectiveMmaINS1_37MainloopSm90TmaGmmaWarpSpecializedFP8ILi5ENS5_IJNS4_1CILi2EEENSA_ILi1EEESC_EEENS1_32KernelTmaWarpSpecializedPingpongEEENS5_IJNSA_ILi64EEESG_SG_EEENS_12float_e5m2_tENS5_IJlSC_lEEESI_SJ_NS4_8TiledMMAINS4_8MMA_AtomIJNS4_4SM904GMMA30MMA_64x64x32_F32E5M2E5M2_SS_TNILNSN_7ScaleInE1ELSP_1EEEEEENS4_6LayoutINS5_IJSC_SC_SC_EEENS5_IJNSA_ILi0EEESU_SU_EEEEENS5_IJNS4_10UnderscoreESX_SX_EEEEENS4_13SM90_TMA_LOADENS4_14ComposedLayoutINS4_7SwizzleILi2ELi4ELi3EEENS4_18smem_ptr_flag_bitsILi8EEENSS_INS5_IJNSA_ILi8EEESG_EEENS5_IJSG_SC_EEEEEEEvNS4_8identityENS4_23SM90_TMA_LOAD_MULTICASTES1A_vS1B_EENS_8epilogue10collective6detail29Sm90TmaWarpSpecializedAdapterINS1F_15DefaultEpilogueISI_SJ_SJ_NS1E_6thread17LinearCombinationISI_Li1EffLNS1J_9ScaleType4KindE0ELNS_15FloatRoundStyleE2ESI_EENS1_15EpilogueDefaultEEEEEvvEEEEvNT_6ParamsE)
        /*0020*/ 	.word	0x00000000
.L_16:


//--------------------- .nv.compat                --------------------------
	.section	.nv.compat,"",@"SHT_CUDA_COMPAT_INFO"
	.align	4
        /*0000*/ 	.byte	0x02, 0x09, 0x01, 0x00, 0x02, 0x02, 0x04, 0x00, 0x02, 0x05, 0x05, 0x00, 0x03, 0x07, 0x01, 0x01
        /*0010*/ 	.byte	0x02, 0x03, 0x01, 0x00, 0x02, 0x06, 0x01, 0x00, 0x04, 0x0b, 0x08, 0x00, 0x00, 0x00, 0x00, 0x00
        /*0020*/ 	.byte	0x00, 0x00, 0x00, 0x00


//--------------------- .nv.info._ZN7cutlass13device_kernelINS_4gemm6kernel13GemmUniversalIN4cute5tupleIJiiiiEEENS1_10collective13CollectiveMmaINS1_37MainloopSm90TmaGmmaWarpSpecializedFP8ILi5ENS5_IJNS4_1CILi2EEENSA_ILi1EEESC_EEENS1_32KernelTmaWarpSpecializedPingpongEEENS5_IJNSA_ILi64EEESG_SG_EEENS_12float_e5m2_tENS5_IJlSC_lEEESI_SJ_NS4_8TiledMMAINS4_8MMA_AtomIJNS4_4SM904GMMA30MMA_64x64x32_F32E5M2E5M2_SS_TNILNSN_7ScaleInE1ELSP_1EEEEEENS4_6LayoutINS5_IJSC_SC_SC_EEENS5_IJNSA_ILi0EEESU_SU_EEEEENS5_IJNS4_10UnderscoreESX_SX_EEEEENS4_13SM90_TMA_LOADENS4_14ComposedLayoutINS4_7SwizzleILi2ELi4ELi3EEENS4_18smem_ptr_flag_bitsILi8EEENSS_INS5_IJNSA_ILi8EEESG_EEENS5_IJSG_SC_EEEEEEEvNS4_8identityENS4_23SM90_TMA_LOAD_MULTICASTES1A_vS1B_EENS_8epilogue10collective6detail29Sm90TmaWarpSpecializedAdapterINS1F_15DefaultEpilogueISI_SJ_SJ_NS1E_6thread17LinearCombinationISI_Li1EffLNS1J_9ScaleType4KindE0ELNS_15FloatRoundStyleE2ESI_EENS1_15EpilogueDefaultEEEEEvvEEEEvNT_6ParamsE --------------------------
	.section	.nv.info._ZN7cutlass13device_kernelINS_4gemm6kernel13GemmUniversalIN4cute5tupleIJiiiiEEENS1_10collective13CollectiveMmaINS1_37MainloopSm90TmaGmmaWarpSpecializedFP8ILi5ENS5_IJNS4_1CILi2EEENSA_ILi1EEESC_EEENS1_32KernelTmaWarpSpecializedPingpongEEENS5_IJNSA_ILi64EEESG_SG_EEENS_12float_e5m2_tENS5_IJlSC_lEEESI_SJ_NS4_8TiledMMAINS4_8MMA_AtomIJNS4_4SM904GMMA30MMA_64x64x32_F32E5M2E5M2_SS_TNILNSN_7ScaleInE1ELSP_1EEEEEENS4_6LayoutINS5_IJSC_SC_SC_EEENS5_IJNSA_ILi0EEESU_SU_EEEEENS5_IJNS4_10UnderscoreESX_SX_EEEEENS4_13SM90_TMA_LOADENS4_14ComposedLayoutINS4_7SwizzleILi2ELi4ELi3EEENS4_18smem_ptr_flag_bitsILi8EEENSS_INS5_IJNSA_ILi8EEESG_EEENS5_IJSG_SC_EEEEEEEvNS4_8identityENS4_23SM90_TMA_LOAD_MULTICASTES1A_vS1B_EENS_8epilogue10collective6detail29Sm90TmaWarpSpecializedAdapterINS1F_15DefaultEpilogueISI_SJ_SJ_NS1E_6thread17LinearCombinationISI_Li1EffLNS1J_9ScaleType4KindE0ELNS_15FloatRoundStyleE2ESI_EENS1_15EpilogueDefaultEEEEEvvEEEEvNT_6ParamsE,"",@"SHT_CUDA_INFO"
	.sectionflags	@""
	.align	4


	//----- nvinfo : EIATTR_CUDA_API_VERSION
	.align		4
        /*0000*/ 	.byte	0x04, 0x37
        /*0002*/ 	.short	(.L_18 - .L_17)
.L_17:
        /*0004*/ 	.word	0x00000082


	//----- nvinfo : EIATTR_KPARAM_INFO
	.align		4
.L_18:
        /*0008*/ 	.byte	0x04, 0x17
        /*000a*/ 	.short	(.L_20 - .L_19)
.L_19:
        /*000c*/ 	.word	0x00000000
        /*0010*/ 	.short	0x0000
        /*0012*/ 	.short	0x0070
        /*0014*/ 	.byte	0x00, 0xf0, 0x01, 0x10


	//----- nvinfo : EIATTR_SPARSE_MMA_MASK
	.align		4
.L_20:
        /*0018*/ 	.byte	0x03, 0x50
        /*001a*/ 	.short	0x0000


	//----- nvinfo : EIATTR_MAXREG_COUNT
	.align		4
        /*001c*/ 	.byte	0x03, 0x1b
        /*001e*/ 	.short	0x00a8


	//----- nvinfo : EIATTR_NUM_BARRIERS
	.align		4
        /*0020*/ 	.byte	0x02, 0x4c
        /*0022*/ 	.byte	0x01
	.zero		1


	//----- nvinfo : EIATTR_MERCURY_ISA_VERSION
	.align		4
        /*0024*/ 	.byte	0x03, 0x5f
        /*0026*/ 	.short	0x0101


	//----- nvinfo : EIATTR_INT_WARP_WIDE_INSTR_OFFSETS
	.align		4
        /*0028*/ 	.byte	0x04, 0x31
        /*002a*/ 	.short	(.L_22 - .L_21)


	//   ....[0]....
.L_21:
        /*002c*/ 	.word	0x000004d0


	//   ....[1]....
        /*0030*/ 	.word	0x00000510


	//   ....[2]....
        /*0034*/ 	.word	0x00000550


	//   ....[3]....
        /*0038*/ 	.word	0x000005f0


	//   ....[4]....
        /*003c*/ 	.word	0x00000610


	//   ....[5]....
        /*0040*/ 	.word	0x00000670


	//   ....[6]....
        /*0044*/ 	.word	0x00000760


	//   ....[7]....
        /*0048*/ 	.word	0x000007b0


	//   ....[8]....
        /*004c*/ 	.word	0x00002790


	//----- nvinfo : EIATTR_COOP_GROUP_MASK_REGIDS
	.align		4
.L_22:
        /*0050*/ 	.byte	0x04, 0x29
        /*0052*/ 	.short	(.L_24 - .L_23)


	//   ....[0]....
.L_23:
        /*0054*/ 	.word	0xffffffff


	//   ....[1]....
        /*0058*/ 	.word	0xffffffff


	//   ....[2]....
        /*005c*/ 	.word	0xffffffff


	//   ....[3]....
        /*0060*/ 	.word	0xffffffff


	//   ....[4]....
        /*0064*/ 	.word	0xffffffff


	//   ....[5]....
        /*0068*/ 	.word	0xffffffff


	//   ....[6]....
        /*006c*/ 	.word	0xffffffff


	//----- nvinfo : EIATTR_COOP_GROUP_INSTR_OFFSETS
	.align		4
.L_24:
        /*0070*/ 	.byte	0x04, 0x28
        /*0072*/ 	.short	(.L_26 - .L_25)


	//   ....[0]....
.L_25:
        /*0074*/ 	.word	0x00000060


	//   ....[1]....
        /*0078*/ 	.word	0x00000070


	//   ....[2]....
        /*007c*/ 	.word	0x00000130


	//   ....[3]....
        /*0080*/ 	.word	0x000002e0


	//   ....[4]....
        /*0084*/ 	.word	0x00000320


	//   ....[5]....
        /*0088*/ 	.word	0x000003a0


	//   ....[6]....
        /*008c*/ 	.word	0x00000970


	//----- nvinfo : EIATTR_REG_RECONFIG
	.align		4
.L_26:
        /*0090*/ 	.byte	0x01, 0x54
	.zero		2


	//----- nvinfo : EIATTR_MBARRIER_INSTR_OFFSETS
	.align		4
        /*0094*/ 	.byte	0x04, 0x39
        /*0096*/ 	.short	(.L_28 - .L_27)


	//   ....[0]....
.L_27:
        /*0098*/ 	.word	0x00000230
        /*009c*/ 	.word	0x000000ff
        /*00a0*/ 	.word	0x00000000
        /*00a4*/ 	.short	0x0100
        /*00a6*/ 	.byte	0x08
	.zero		1


	//   ....[1]....
        /*00a8*/ 	.word	0x00000240
        /*00ac*/ 	.word	0x000000ff
        /*00b0*/ 	.word	0x00000028
        /*00b4*/ 	.short	0x0100
        /*00b6*/ 	.byte	0x08
	.zero		1


	//   ....[2]....
        /*00b8*/ 	.word	0x00000250
        /*00bc*/ 	.word	0x000000ff
        /*00c0*/ 	.word	0x00000008
        /*00c4*/ 	.short	0x0100
        /*00c6*/ 	.byte	0x08
	.zero		1


	//   ....[3]....
        /*00c8*/ 	.word	0x00000260
        /*00cc*/ 	.word	0x000000ff
        /*00d0*/ 	.word	0x00000030
        /*00d4*/ 	.short	0x0100
        /*00d6*/ 	.byte	0x08
	.zero		1


	//   ....[4]....
        /*00d8*/ 	.word	0x00000270
        /*00dc*/ 	.word	0x000000ff
        /*00e0*/ 	.word	0x00000010
        /*00e4*/ 	.short	0x0100
        /*00e6*/ 	.byte	0x08
	.zero		1


	//   ....[5]....
        /*00e8*/ 	.word	0x00000280
        /*00ec*/ 	.word	0x000000ff
        /*00f0*/ 	.word	0x00000038
        /*00f4*/ 	.short	0x0100
        /*00f6*/ 	.byte	0x08
	.zero		1


	//   ....[6]....
        /*00f8*/ 	.word	0x00000290
        /*00fc*/ 	.word	0x000000ff
        /*0100*/ 	.word	0x00000018
        /*0104*/ 	.short	0x0100
        /*0106*/ 	.byte	0x08
	.zero		1


	//   ....[7]....
        /*0108*/ 	.word	0x000002a0
        /*010c*/ 	.word	0x000000ff
        /*0110*/ 	.word	0x00000040
        /*0114*/ 	.short	0x0100
        /*0116*/ 	.byte	0x08
	.zero		1


	//   ....[8]....
        /*0118*/ 	.word	0x000002b0
        /*011c*/ 	.word	0x000000ff
        /*0120*/ 	.word	0x00000020
        /*0124*/ 	.short	0x0100
        /*0126*/ 	.byte	0x08
	.zero		1


	//   ....[9]....
        /*0128*/ 	.word	0x000002c0
        /*012c*/ 	.word	0x000000ff
        /*0130*/ 	.word	0x00000048
        /*0134*/ 	.short	0x0100
        /*0136*/ 	.byte	0x08
	.zero		1


	//   ....[10]....
        /*0138*/ 	.word	0x000007e0
        /*013c*/ 	.word	0x000000ff
        /*0140*/ 	.word	0x00000080
        /*0144*/ 	.short	0x0100
        /*0146*/ 	.byte	0x08
	.zero		1


	//   ....[11]....
        /*0148*/ 	.word	0x00000880
        /*014c*/ 	.word	0x000000ff
        /*0150*/ 	.word	0x00000088
        /*0154*/ 	.short	0x0100
        /*0156*/ 	.byte	0x08
	.zero		1


	//   ....[12]....
        /*0158*/ 	.word	0x000008f0
        /*015c*/ 	.word	0x000000ff
        /*0160*/ 	.word	0x00000060
        /*0164*/ 	.short	0x0100
        /*0166*/ 	.byte	0x09
	.zero		1


	//   ....[13]....
        /*0168*/ 	.word	0x00000900
        /*016c*/ 	.word	0x000000ff
        /*0170*/ 	.word	0x00000068
        /*0174*/ 	.short	0x0100
        /*0176*/ 	.byte	0x09
	.zero		1


	//   ....[14]....
        /*0178*/ 	.word	0x00000910
        /*017c*/ 	.word	0x000000ff
        /*0180*/ 	.word	0x00000070
        /*0184*/ 	.short	0x0100
        /*0186*/ 	.byte	0x09
	.zero		1


	//   ....[15]....
        /*0188*/ 	.word	0x00000920
        /*018c*/ 	.word	0x000000ff
        /*0190*/ 	.word	0x00000078
        /*0194*/ 	.short	0x0100
        /*0196*/ 	.byte	0x09
	.zero		1


	//   ....[16]....
        /*0198*/ 	.word	0x00001700
        /*019c*/ 	.word	0x000000ff
        /*01a0*/ 	.word	0xfffffff8
        /*01a4*/ 	.short	0x010a
        /*01a6*/ 	.byte	0x0f
	.zero		1


	//   ....[17]....
        /*01a8*/ 	.word	0x000019d0
        /*01ac*/ 	.word	0x000000ff
        /*01b0*/ 	.word	0x00000000
        /*01b4*/ 	.short	0x010a
        /*01b6*/ 	.byte	0x06
	.zero		1


	//   ....[18]....
        /*01b8*/ 	.word	0x00001a10
        /*01bc*/ 	.word	0x000000ff
        /*01c0*/ 	.word	0x00000000
        /*01c4*/ 	.short	0x010a
        /*01c6*/ 	.byte	0x06
	.zero		1


	//   ....[19]....
        /*01c8*/ 	.word	0x00001f80
        /*01cc*/ 	.word	0x000000ff
        /*01d0*/ 	.word	0x00000000
        /*01d4*/ 	.short	0x010a
        /*01d6*/ 	.byte	0x09
	.zero		1


	//   ....[20]....
        /*01d8*/ 	.word	0x00001fc0
        /*01dc*/ 	.word	0x000000ff
        /*01e0*/ 	.word	0x00000000
        /*01e4*/ 	.short	0x010a
        /*01e6*/ 	.byte	0x09
	.zero		1


	//   ....[21]....
        /*01e8*/ 	.word	0x000023a0
        /*01ec*/ 	.word	0x00000013
        /*01f0*/ 	.word	0x00000000
        /*01f4*/ 	.short	0x0101
        /*01f6*/ 	.byte	0x3f
	.zero		1


	//   ....[22]....
        /*01f8*/ 	.word	0x00002720
        /*01fc*/ 	.word	0x00000011
        /*0200*/ 	.word	0x00000000
        /*0204*/ 	.short	0x0101
        /*0206*/ 	.byte	0x17
	.zero		1


	//   ....[23]....
        /*0208*/ 	.word	0x00002830
        /*020c*/ 	.word	0x00000011
        /*0210*/ 	.word	0x00000000
        /*0214*/ 	.short	0x0101
        /*0216*/ 	.byte	0x3f
	.zero		1


	//   ....[24]....
        /*0218*/ 	.word	0x000028f0
        /*021c*/ 	.word	0x000000ff
        /*0220*/ 	.word	0x00000008
        /*0224*/ 	.short	0x010a
        /*0226*/ 	.byte	0x0f
	.zero		1


	//   ....[25]....
        /*0228*/ 	.word	0x00005150
        /*022c*/ 	.word	0x00000004
        /*0230*/ 	.word	0x00000000
        /*0234*/ 	.short	0x0101
        /*0236*/ 	.byte	0x17
	.zero		1


	//   ....[26]....
        /*0238*/ 	.word	0x00005a70
        /*023c*/ 	.word	0x00000013
        /*0240*/ 	.word	0x00000028
        /*0244*/ 	.short	0x010a
        /*0246*/ 	.byte	0x3f
	.zero		1


	//   ....[27]....
        /*0248*/ 	.word	0x00005df0
        /*024c*/ 	.word	0x0000000a
        /*0250*/ 	.word	0x00000088
        /*0254*/ 	.short	0x0101
        /*0256*/ 	.byte	0x3f
	.zero		1


	//   ....[28]....
        /*0258*/ 	.word	0x00006550
        /*025c*/ 	.word	0x00000005
        /*0260*/ 	.word	0x00000000
        /*0264*/ 	.short	0x010a
        /*0266*/ 	.byte	0x3f
	.zero		1


	//   ....[29]....
        /*0268*/ 	.word	0x000065d0
        /*026c*/ 	.word	0x00000007
        /*0270*/ 	.word	0x00000000
        /*0274*/ 	.short	0x010a
        /*0276*/ 	.byte	0x3f
	.zero		1


	//   ....[30]....
        /*0278*/ 	.word	0x00006660
        /*027c*/ 	.word	0x00000008
        /*0280*/ 	.word	0x00000000
        /*0284*/ 	.short	0x010a
        /*0286*/ 	.byte	0x3f
	.zero		1


	//   ....[31]....
        /*0288*/ 	.word	0x000066f0
        /*028c*/ 	.word	0x0000000b
        /*0290*/ 	.word	0x00000000
        /*0294*/ 	.short	0x010a
        /*0296*/ 	.byte	0x3f
	.zero		1


	//   ....[32]....
        /*0298*/ 	.word	0x00006780
        /*029c*/ 	.word	0x00000003
        /*02a0*/ 	.word	0x00000000
        /*02a4*/ 	.short	0x010a
        /*02a6*/ 	.byte	0x3f
	.zero		1


	//   ....[33]....
        /*02a8*/ 	.word	0x000067f0
        /*02ac*/ 	.word	0x00000011
        /*02b0*/ 	.word	0xfffffff8
        /*02b4*/ 	.short	0x010a
        /*02b6*/ 	.byte	0x3f
	.zero		1


	//   ....[34]....
        /*02b8*/ 	.word	0x00006850
        /*02bc*/ 	.word	0x00000011
        /*02c0*/ 	.word	0x00000000
        /*02c4*/ 	.short	0x010a
        /*02c6*/ 	.byte	0x3f
	.zero		1


	//   ....[35]....
        /*02c8*/ 	.word	0x000068b0
        /*02cc*/ 	.word	0x00000013
        /*02d0*/ 	.word	0x00000000
        /*02d4*/ 	.short	0x010a
        /*02d6*/ 	.byte	0x3f
	.zero		1


	//   ....[36]....
        /*02d8*/ 	.word	0x00006910
        /*02dc*/ 	.word	0x00000011
        /*02e0*/ 	.word	0x00000008
        /*02e4*/ 	.short	0x010a
        /*02e6*/ 	.byte	0x3f
	.zero		1


	//   ....[37]....
        /*02e8*/ 	.word	0x000069e0
        /*02ec*/ 	.word	0x00000013
        /*02f0*/ 	.word	0x00000028
        /*02f4*/ 	.short	0x010a
        /*02f6*/ 	.byte	0x3f
	.zero		1


	//   ....[38]....
        /*02f8*/ 	.word	0x00006ac0
        /*02fc*/ 	.word	0x00000005
        /*0300*/ 	.word	0x00000000
        /*0304*/ 	.short	0x010a
        /*0306*/ 	.byte	0x3f
	.zero		1


	//   ....[39]....
        /*0308*/ 	.word	0x00006b10
        /*030c*/ 	.word	0x00000007
        /*0310*/ 	.word	0x00000000
        /*0314*/ 	.short	0x010a
        /*0316*/ 	.byte	0x3f
	.zero		1


	//   ....[40]....
        /*0318*/ 	.word	0x00006b60
        /*031c*/ 	.word	0x00000008
        /*0320*/ 	.word	0x00000000
        /*0324*/ 	.short	0x010a
        /*0326*/ 	.byte	0x3f
	.zero		1


	//   ....[41]....
        /*0328*/ 	.word	0x00006bb0
        /*032c*/ 	.word	0x0000000b
        /*0330*/ 	.word	0x00000000
        /*0334*/ 	.short	0x010a
        /*0336*/ 	.byte	0x3f
	.zero		1


	//----- nvinfo : EIATTR_NUM_MBARRIERS
	.align		4
.L_28:
        /*0338*/ 	.byte	0x03, 0x38
        /*033a*/ 	.short	0x0010


	//----- nvinfo : EIATTR_EXIT_INSTR_OFFSETS
	.align		4
        /*033c*/ 	.byte	0x04, 0x1c
        /*033e*/ 	.short	(.L_30 - .L_29)


	//   ....[0]....
.L_29:
        /*0340*/ 	.word	0x000013c0


	//   ....[1]....
        /*0344*/ 	.word	0x00001420


	//   ....[2]....
        /*0348*/ 	.word	0x00005760


	//   ....[3]....
        /*034c*/ 	.word	0x00005790


	//   ....[4]....
        /*0350*/ 	.word	0x000067d0


	//----- nvinfo : EIATTR_MAX_THREADS
	.align		4
.L_30:
        /*0354*/ 	.byte	0x04, 0x05
        /*0356*/ 	.short	(.L_32 - .L_31)
.L_31:
        /*0358*/ 	.word	0x00000180
        /*035c*/ 	.word	0x00000001
        /*0360*/ 	.word	0x00000001


	//----- nvinfo : EIATTR_CRS_STACK_SIZE
	.align		4
.L_32:
        /*0364*/ 	.byte	0x04, 0x1e
        /*0366*/ 	.short	(.L_34 - .L_33)
.L_33:
        /*0368*/ 	.word	0x00000000


	//----- nvinfo : EIATTR_CBANK_PARAM_SIZE
	.align		4
.L_34:
        /*036c*/ 	.byte	0x03, 0x19
        /*036e*/ 	.short	0x0470


	//----- nvinfo : EIATTR_PARAM_CBANK
	.align		4
        /*0370*/ 	.byte	0x04, 0x0a
        /*0372*/ 	.short	(.L_36 - .L_35)
	.align		4
.L_35:
        /*0374*/ 	.word	index@(.nv.constant0._ZN7cutlass13device_kernelINS_4gemm6kernel13GemmUniversalIN4cute5tupleIJiiiiEEENS1_10collective13CollectiveMmaINS1_37MainloopSm90TmaGmmaWarpSpecializedFP8ILi5ENS5_IJNS4_1CILi2EEENSA_ILi1EEESC_EEENS1_32KernelTmaWarpSpecializedPingpongEEENS5_IJNSA_ILi64EEESG_SG_EEENS_12float_e5m2_tENS5_IJlSC_lEEESI_SJ_NS4_8TiledMMAINS4_8MMA_AtomIJNS4_4SM904GMMA30MMA_64x64x32_F32E5M2E5M2_SS_TNILNSN_7ScaleInE1ELSP_1EEEEEENS4_6LayoutINS5_IJSC_SC_SC_EEENS5_IJNSA_ILi0EEESU_SU_EEEEENS5_IJNS4_10UnderscoreESX_SX_EEEEENS4_13SM90_TMA_LOADENS4_14ComposedLayoutINS4_7SwizzleILi2ELi4ELi3EEENS4_18smem_ptr_flag_bitsILi8EEENSS_INS5_IJNSA_ILi8EEESG_EEENS5_IJSG_SC_EEEEEEEvNS4_8identityENS4_23SM90_TMA_LOAD_MULTICASTES1A_vS1B_EENS_8epilogue10collective6detail29Sm90TmaWarpSpecializedAdapterINS1F_15DefaultEpilogueISI_SJ_SJ_NS1E_6thread17LinearCombinationISI_Li1EffLNS1J_9ScaleType4KindE0ELNS_15FloatRoundStyleE2ESI_EENS1_15EpilogueDefaultEEEEEvvEEEEvNT_6ParamsE)
        /*0378*/ 	.short	0x0210
        /*037a*/ 	.short	0x0470


	//----- nvinfo : EIATTR_SW_WAR
	.align		4
.L_36:
        /*037c*/ 	.byte	0x04, 0x36
        /*037e*/ 	.short	(.L_38 - .L_37)
.L_37:
        /*0380*/ 	.word	0x00000008
.L_38:


//--------------------- .nv.callgraph             --------------------------
	.section	.nv.callgraph,"",@"SHT_CUDA_CALLGRAPH"
	.align	4
	.sectionentsize	8
	.align		4
        /*0000*/ 	.word	0x00000000
	.align		4
        /*0004*/ 	.word	0xffffffff
	.align		4
        /*0008*/ 	.word	0x00000000
	.align		4
        /*000c*/ 	.word	0xfffffffe
	.align		4
        /*0010*/ 	.word	0x00000000
	.align		4
        /*0014*/ 	.word	0xfffffffd
	.align		4
        /*0018*/ 	.word	0x00000000
	.align		4
        /*001c*/ 	.word	0xfffffffc


//--------------------- .nv.constant4             --------------------------
	.section	.nv.constant4,"a",@progbits
	.align	8
	.align		8
.nv.constant4:
        /*0000*/ 	.dword	_ZN39_INTERNAL_60cadce1_4_k_cu_069bc2f8_53054cuda3std3__45__cpo5beginE
	.align		8
        /*0008*/ 	.dword	_ZN39_INTERNAL_60cadce1_4_k_cu_069bc2f8_53054cuda3std3__45__cpo3endE
	.align		8
        /*0010*/ 	.dword	_ZN39_INTERNAL_60cadce1_4_k_cu_069bc2f8_53054cuda3std3__45__cpo6cbeginE
	.align		8
        /*0018*/ 	.dword	_ZN39_INTERNAL_60cadce1_4_k_cu_069bc2f8_53054cuda3std3__45__cpo4cendE
	.align		8
        /*0020*/ 	.dword	_ZN39_INTERNAL_60cadce1_4_k_cu_069bc2f8_53054cuda3std3__441_GLOBAL__N__60cadce1_4_k_cu_069bc2f8_53056ignoreE
	.align		8
        /*0028*/ 	.dword	_ZN39_INTERNAL_60cadce1_4_k_cu_069bc2f8_53054cuda3std3__419piecewise_constructE
	.align		8
        /*0030*/ 	.dword	_ZN39_INTERNAL_60cadce1_4_k_cu_069bc2f8_53054cuda3std3__48in_placeE
	.align		8
        /*0038*/ 	.dword	_ZN39_INTERNAL_60cadce1_4_k_cu_069bc2f8_53054cuda3std6ranges3__45__cpo4swapE
	.align		8
        /*0040*/ 	.dword	_ZN39_INTERNAL_60cadce1_4_k_cu_069bc2f8_53054cuda3std6ranges3__45__cpo9iter_moveE
	.align		8
        /*0048*/ 	.dword	_ZN39_INTERNAL_60cadce1_4_k_cu_069bc2f8_53054cute7productE
	.align		8
        /*0050*/ 	.dword	_ZN39_INTERNAL_60cadce1_4_k_cu_069bc2f8_53054cute1_E


//--------------------- .text._ZN7cutlass13device_kernelINS_4gemm6kernel13GemmUniversalIN4cute5tupleIJiiiiEEENS1_10collective13CollectiveMmaINS1_37MainloopSm90TmaGmmaWarpSpecializedFP8ILi5ENS5_IJNS4_1CILi2EEENSA_ILi1EEESC_EEENS1_32KernelTmaWarpSpecializedPingpongEEENS5_IJNSA_ILi64EEESG_SG_EEENS_12float_e5m2_tENS5_IJlSC_lEEESI_SJ_NS4_8TiledMMAINS4_8MMA_AtomIJNS4_4SM904GMMA30MMA_64x64x32_F32E5M2E5M2_SS_TNILNSN_7ScaleInE1ELSP_1EEEEEENS4_6LayoutINS5_IJSC_SC_SC_EEENS5_IJNSA_ILi0EEESU_SU_EEEEENS5_IJNS4_10UnderscoreESX_SX_EEEEENS4_13SM90_TMA_LOADENS4_14ComposedLayoutINS4_7SwizzleILi2ELi4ELi3EEENS4_18smem_ptr_flag_bitsILi8EEENSS_INS5_IJNSA_ILi8EEESG_EEENS5_IJSG_SC_EEEEEEEvNS4_8identityENS4_23SM90_TMA_LOAD_MULTICASTES1A_vS1B_EENS_8epilogue10collective6detail29Sm90TmaWarpSpecializedAdapterINS1F_15DefaultEpilogueISI_SJ_SJ_NS1E_6thread17LinearCombinationISI_Li1EffLNS1J_9ScaleType4KindE0ELNS_15FloatRoundStyleE2ESI_EENS1_15EpilogueDefaultEEEEEvvEEEEvNT_6ParamsE --------------------------
	.section	.text._ZN7cutlass13device_kernelINS_4gemm6kernel13GemmUniversalIN4cute5tupleIJiiiiEEENS1_10collective13CollectiveMmaINS1_37MainloopSm90TmaGmmaWarpSpecializedFP8ILi5ENS5_IJNS4_1CILi2EEENSA_ILi1EEESC_EEENS1_32KernelTmaWarpSpecializedPingpongEEENS5_IJNSA_ILi64EEESG_SG_EEENS_12float_e5m2_tENS5_IJlSC_lEEESI_SJ_NS4_8TiledMMAINS4_8MMA_AtomIJNS4_4SM904GMMA30MMA_64x64x32_F32E5M2E5M2_SS_TNILNSN_7ScaleInE1ELSP_1EEEEEENS4_6LayoutINS5_IJSC_SC_SC_EEENS5_IJNSA_ILi0EEESU_SU_EEEEENS5_IJNS4_10UnderscoreESX_SX_EEEEENS4_13SM90_TMA_LOADENS4_14ComposedLayoutINS4_7SwizzleILi2ELi4ELi3EEENS4_18smem_ptr_flag_bitsILi8EEENSS_INS5_IJNSA_ILi8EEESG_EEENS5_IJSG_SC_EEEEEEEvNS4_8identityENS4_23SM90_TMA_LOAD_MULTICASTES1A_vS1B_EENS_8epilogue10collective6detail29Sm90TmaWarpSpecializedAdapterINS1F_15DefaultEpilogueISI_SJ_SJ_NS1E_6thread17LinearCombinationISI_Li1EffLNS1J_9ScaleType4KindE0ELNS_15FloatRoundStyleE2ESI_EENS1_15EpilogueDefaultEEEEEvvEEEEvNT_6ParamsE,"ax",@progbits
	.align	128
.text._ZN7cutlass13device_kernelINS_4gemm6kernel13GemmUniversalIN4cute5tupleIJiiiiEEENS1_10collective13CollectiveMmaINS1_37MainloopSm90TmaGmmaWarpSpecializedFP8ILi5ENS5_IJNS4_1CILi2EEENSA_ILi1EEESC_EEENS1_32KernelTmaWarpSpecializedPingpongEEENS5_IJNSA_ILi64EEESG_SG_EEENS_12float_e5m2_tENS5_IJlSC_lEEESI_SJ_NS4_8TiledMMAINS4_8MMA_AtomIJNS4_4SM904GMMA30MMA_64x64x32_F32E5M2E5M2_SS_TNILNSN_7ScaleInE1ELSP_1EEEEEENS4_6LayoutINS5_IJSC_SC_SC_EEENS5_IJNSA_ILi0EEESU_SU_EEEEENS5_IJNS4_10UnderscoreESX_SX_EEEEENS4_13SM90_TMA_LOADENS4_14ComposedLayoutINS4_7SwizzleILi2ELi4ELi3EEENS4_18smem_ptr_flag_bitsILi8EEENSS_INS5_IJNSA_ILi8EEESG_EEENS5_IJSG_SC_EEEEEEEvNS4_8identityENS4_23SM90_TMA_LOAD_MULTICASTES1A_vS1B_EENS_8epilogue10collective6detail29Sm90TmaWarpSpecializedAdapterINS1F_15DefaultEpilogueISI_SJ_SJ_NS1E_6thread17LinearCombinationISI_Li1EffLNS1J_9ScaleType4KindE0ELNS_15FloatRoundStyleE2ESI_EENS1_15EpilogueDefaultEEEEEvvEEEEvNT_6ParamsE:
        .type           _ZN7cutlass13device_kernelINS_4gemm6kernel13GemmUniversalIN4cute5tupleIJiiiiEEENS1_10collective13CollectiveMmaINS1_37MainloopSm90TmaGmmaWarpSpecializedFP8ILi5ENS5_IJNS4_1CILi2EEENSA_ILi1EEESC_EEENS1_32KernelTmaWarpSpecializedPingpongEEENS5_IJNSA_ILi64EEESG_SG_EEENS_12float_e5m2_tENS5_IJlSC_lEEESI_SJ_NS4_8TiledMMAINS4_8MMA_AtomIJNS4_4SM904GMMA30MMA_64x64x32_F32E5M2E5M2_SS_TNILNSN_7ScaleInE1ELSP_1EEEEEENS4_6LayoutINS5_IJSC_SC_SC_EEENS5_IJNSA_ILi0EEESU_SU_EEEEENS5_IJNS4_10UnderscoreESX_SX_EEEEENS4_13SM90_TMA_LOADENS4_14ComposedLayoutINS4_7SwizzleILi2ELi4ELi3EEENS4_18smem_ptr_flag_bitsILi8EEENSS_INS5_IJNSA_ILi8EEESG_EEENS5_IJSG_SC_EEEEEEEvNS4_8identityENS4_23SM90_TMA_LOAD_MULTICASTES1A_vS1B_EENS_8epilogue10collective6detail29Sm90TmaWarpSpecializedAdapterINS1F_15DefaultEpilogueISI_SJ_SJ_NS1E_6thread17LinearCombinationISI_Li1EffLNS1J_9ScaleType4KindE0ELNS_15FloatRoundStyleE2ESI_EENS1_15EpilogueDefaultEEEEEvvEEEEvNT_6ParamsE,@function
        .size           _ZN7cutlass13device_kernelINS_4gemm6kernel13GemmUniversalIN4cute5tupleIJiiiiEEENS1_10collective13CollectiveMmaINS1_37MainloopSm90TmaGmmaWarpSpecializedFP8ILi5ENS5_IJNS4_1CILi2EEENSA_ILi1EEESC_EEENS1_32KernelTmaWarpSpecializedPingpongEEENS5_IJNSA_ILi64EEESG_SG_EEENS_12float_e5m2_tENS5_IJlSC_lEEESI_SJ_NS4_8TiledMMAINS4_8MMA_AtomIJNS4_4SM904GMMA30MMA_64x64x32_F32E5M2E5M2_SS_TNILNSN_7ScaleInE1ELSP_1EEEEEENS4_6LayoutINS5_IJSC_SC_SC_EEENS5_IJNSA_ILi0EEESU_SU_EEEEENS5_IJNS4_10UnderscoreESX_SX_EEEEENS4_13SM90_TMA_LOADENS4_14ComposedLayoutINS4_7SwizzleILi2ELi4ELi3EEENS4_18smem_ptr_flag_bitsILi8EEENSS_INS5_IJNSA_ILi8EEESG_EEENS5_IJSG_SC_EEEEEEEvNS4_8identityENS4_23SM90_TMA_LOAD_MULTICASTES1A_vS1B_EENS_8epilogue10collective6detail29Sm90TmaWarpSpecializedAdapterINS1F_15DefaultEpilogueISI_SJ_SJ_NS1E_6thread17LinearCombinationISI_Li1EffLNS1J_9ScaleType4KindE0ELNS_15FloatRoundStyleE2ESI_EENS1_15EpilogueDefaultEEEEEvvEEEEvNT_6ParamsE,(.L_x_146 - _ZN7cutlass13device_kernelINS_4gemm6kernel13GemmUniversalIN4cute5tupleIJiiiiEEENS1_10collective13CollectiveMmaINS1_37MainloopSm90TmaGmmaWarpSpecializedFP8ILi5ENS5_IJNS4_1CILi2EEENSA_ILi1EEESC_EEENS1_32KernelTmaWarpSpecializedPingpongEEENS5_IJNSA_ILi64EEESG_SG_EEENS_12float_e5m2_tENS5_IJlSC_lEEESI_SJ_NS4_8TiledMMAINS4_8MMA_AtomIJNS4_4SM904GMMA30MMA_64x64x32_F32E5M2E5M2_SS_TNILNSN_7ScaleInE1ELSP_1EEEEEENS4_6LayoutINS5_IJSC_SC_SC_EEENS5_IJNSA_ILi0EEESU_SU_EEEEENS5_IJNS4_10UnderscoreESX_SX_EEEEENS4_13SM90_TMA_LOADENS4_14ComposedLayoutINS4_7SwizzleILi2ELi4ELi3EEENS4_18smem_ptr_flag_bitsILi8EEENSS_INS5_IJNSA_ILi8EEESG_EEENS5_IJSG_SC_EEEEEEEvNS4_8identityENS4_23SM90_TMA_LOAD_MULTICASTES1A_vS1B_EENS_8epilogue10collective6detail29Sm90TmaWarpSpecializedAdapterINS1F_15DefaultEpilogueISI_SJ_SJ_NS1E_6thread17LinearCombinationISI_Li1EffLNS1J_9ScaleType4KindE0ELNS_15FloatRoundStyleE2ESI_EENS1_15EpilogueDefaultEEEEEvvEEEEvNT_6ParamsE)
        .other          _ZN7cutlass13device_kernelINS_4gemm6kernel13GemmUniversalIN4cute5tupleIJiiiiEEENS1_10collective13CollectiveMmaINS1_37MainloopSm90TmaGmmaWarpSpecializedFP8ILi5ENS5_IJNS4_1CILi2EEENSA_ILi1EEESC_EEENS1_32KernelTmaWarpSpecializedPingpongEEENS5_IJNSA_ILi64EEESG_SG_EEENS_12float_e5m2_tENS5_IJlSC_lEEESI_SJ_NS4_8TiledMMAINS4_8MMA_AtomIJNS4_4SM904GMMA30MMA_64x64x32_F32E5M2E5M2_SS_TNILNSN_7ScaleInE1ELSP_1EEEEEENS4_6LayoutINS5_IJSC_SC_SC_EEENS5_IJNSA_ILi0EEESU_SU_EEEEENS5_IJNS4_10UnderscoreESX_SX_EEEEENS4_13SM90_TMA_LOADENS4_14ComposedLayoutINS4_7SwizzleILi2ELi4ELi3EEENS4_18smem_ptr_flag_bitsILi8EEENSS_INS5_IJNSA_ILi8EEESG_EEENS5_IJSG_SC_EEEEEEEvNS4_8identityENS4_23SM90_TMA_LOAD_MULTICASTES1A_vS1B_EENS_8epilogue10collective6detail29Sm90TmaWarpSpecializedAdapterINS1F_15DefaultEpilogueISI_SJ_SJ_NS1E_6thread17LinearCombinationISI_Li1EffLNS1J_9ScaleType4KindE0ELNS_15FloatRoundStyleE2ESI_EENS1_15EpilogueDefaultEEEEEvvEEEEvNT_6ParamsE,@"STO_CUDA_ENTRY STV_DEFAULT"
_ZN7cutlass13device_kernelINS_4gemm6kernel13GemmUniversalIN4cute5tupleIJiiiiEEENS1_10collective13CollectiveMmaINS1_37MainloopSm90TmaGmmaWarpSpecializedFP8ILi5ENS5_IJNS4_1CILi2EEENSA_ILi1EEESC_EEENS1_32KernelTmaWarpSpecializedPingpongEEENS5_IJNSA_ILi64EEESG_SG_EEENS_12float_e5m2_tENS5_IJlSC_lEEESI_SJ_NS4_8TiledMMAINS4_8MMA_AtomIJNS4_4SM904GMMA30MMA_64x64x32_F32E5M2E5M2_SS_TNILNSN_7ScaleInE1ELSP_1EEEEEENS4_6LayoutINS5_IJSC_SC_SC_EEENS5_IJNSA_ILi0EEESU_SU_EEEEENS5_IJNS4_10UnderscoreESX_SX_EEEEENS4_13SM90_TMA_LOADENS4_14ComposedLayoutINS4_7SwizzleILi2ELi4ELi3EEENS4_18smem_ptr_flag_bitsILi8EEENSS_INS5_IJNSA_ILi8EEESG_EEENS5_IJSG_SC_EEEEEEEvNS4_8identityENS4_23SM90_TMA_LOAD_MULTICASTES1A_vS1B_EENS_8epilogue10collective6detail29Sm90TmaWarpSpecializedAdapterINS1F_15DefaultEpilogueISI_SJ_SJ_NS1E_6thread17LinearCombinationISI_Li1EffLNS1J_9ScaleType4KindE0ELNS_15FloatRoundStyleE2ESI_EENS1_15EpilogueDefaultEEEEEvvEEEEvNT_6ParamsE:
[----:B------:R-:W-:Y:S01]  /*0000*/  LDC R1, c[0x0][0x28] ;  /* 0x00000a00ff017b82 */ /* 0x000fe20000000800 */
[----:B------:R-:W0:Y:S01]  /*0010*/  S2R R11, SR_TID.X ;  /* 0x00000000000b7919 */ /* 0x000e220000002100 */
[----:B------:R-:W-:Y:S01]  /*0020*/  ELECT P0, URZ, PT ;  /* 0x00000000003f782f */ /* 0x000fe20003800000 */
[----:B------:R-:W-:Y:S01]  /*0030*/  BSSY B0, `(.L_x_0) ;  /* 0x000000f000007945 */ /* 0x000fe20003800000 */
[--C-:B0-----:R-:W-:Y:S02]  /*0040*/  SHF.R.U32.HI R0, RZ, 0x5, R11.reuse ;  /* 0x00000005ff007819 */ /* 0x101fe4000001160b */
[----:B------:R-:W-:-:S03]  /*0050*/  SHF.R.U32.HI R5, RZ, 0x7, R11 ;  /* 0x00000007ff057819 */ /* 0x000fc6000001160b */
[----:B------:R-:W0:Y:S04]  /*0060*/  SHFL.IDX PT, R2, R0, RZ, 0x1f ;  /* 0x00001fff00027589 */ /* 0x000e2800000e0000 */
[----:B------:R1:W2:Y:S01]  /*0070*/  SHFL.IDX PT, R6, R5, RZ, 0x1f ;  /* 0x00001fff05067589 */ /* 0x0002a200000e0000 */
[----:B0-----:R-:W-:-:S13]  /*0080*/  ISETP.NE.OR P0, PT, R2, RZ, !P0 ;  /* 0x000000ff0200720c */ /* 0x001fda0004705670 */
[----:B-12---:R-:W-:Y:S05]  /*0090*/  @P0 BRA `(.L_x_1) ;  /* 0x0000000000200947 */ /* 0x006fea0003800000 */
[----:B------:R-:W-:Y:S02]  /*00a0*/  ULDC.64 UR4, c[0x0][0x198] ;  /* 0x0000660000047ab9 */ /* 0x000fe40000000a00 */
[----:B------:R-:W-:Y:S02]  /*00b0*/  UIADD3 UR6, UP0, UR4, 0xf0, URZ ;  /* 0x000000f004067890 */ /* 0x000fe4000ff1e03f */
[----:B------:R-:W-:Y:S02]  /*00c0*/  UIADD3 UR4, UP1, UR4, 0x1f0, URZ ;  /* 0x000001f004047890 */ /* 0x000fe4000ff3e03f */
[----:B------:R-:W-:Y:S02]  /*00d0*/  UIADD3.X UR7, URZ, UR5, URZ, UP0, !UPT ;  /* 0x000000053f077290 */ /* 0x000fe400087fe43f */
[----:B------:R-:W-:-:S07]  /*00e0*/  UIADD3.X UR5, URZ, UR5, URZ, UP1, !UPT ;  /* 0x000000053f057290 */ /* 0x000fce0008ffe43f */
[----:B------:R0:W-:Y:S02]  /*00f0*/  UTMACCTL.PF [UR6] ;  /* 0x00000000060079b9 */ /* 0x0001e40008040000 */
[----:B------:R0:W-:Y:S02]  /*0100*/  UTMACCTL.PF [UR4] ;  /* 0x00000000040079b9 */ /* 0x0001e40008040000 */
[----:B0-----:R-:W-:Y:S01]  /*0110*/  NOP ;  /* 0x0000000000007918 */ /* 0x001fe20000000000 */
.L_x_1:
[----:B------:R-:W-:Y:S05]  /*0120*/  BSYNC B0 ;  /* 0x0000000000007941 */ /* 0x000fea0003800000 */
.L_x_0:
[----:B------:R-:W0:Y:S02]  /*0130*/  SHFL.IDX PT, R7, R0, RZ, 0x1f ;  /* 0x00001fff00077589 */ /* 0x000e2400000e0000 */
[----:B0-----:R-:W-:-:S13]  /*0140*/  ISETP.NE.AND P0, PT, R7, RZ, PT ;  /* 0x000000ff0700720c */ /* 0x001fda0003f05270 */
[----:B------:R-:W-:Y:S05]  /*0150*/  @P0 BRA `(.L_x_2) ;  /* 0x0000000000600947 */ /* 0x000fea0003800000 */
[----:B------:R-:W0:Y:S01]  /*0160*/  S2UR UR8, SR_CgaCtaId ;  /* 0x00000000000879c3 */ /* 0x000e220000008800 */
[----:B------:R-:W-:Y:S01]  /*0170*/  UMOV UR4, 0x400 ;  /* 0x0000040000047882 */ /* 0x000fe20000000000 */
[----:B------:R-:W-:Y:S01]  /*0180*/  UMOV UR5, 0x1 ;  /* 0x0000000100057882 */ /* 0x000fe20000000000 */
[----:B------:R-:W-:Y:S01]  /*0190*/  UMOV UR6, 0x2 ;  /* 0x0000000200067882 */ /* 0x000fe20000000000 */
[----:B------:R-:W-:Y:S01]  /*01a0*/  ELECT P0, URZ, PT ;  /* 0x00000000003f782f */ /* 0x000fe20003800000 */
[----:B------:R-:W-:-:S04]  /*01b0*/  UIADD3 UR6, -UR6, 0x100000, URZ ;  /* 0x0010000006067890 */ /* 0x000fc8000fffe13f */
[----:B------:R-:W-:Y:S02]  /*01c0*/  USHF.L.U32 UR7, UR6, 0xb, URZ ;  /* 0x0000000b06077899 */ /* 0x000fe4000800063f */
[----:B------:R-:W-:Y:S02]  /*01d0*/  USHF.L.U32 UR6, UR6, 0x1, URZ ;  /* 0x0000000106067899 */ /* 0x000fe4000800063f */
[----:B0-----:R-:W-:Y:S02]  /*01e0*/  ULEA UR8, UR8, UR4, 0x18 ;  /* 0x0000000408087291 */ /* 0x001fe4000f8ec03f */
[----:B------:R-:W-:-:S04]  /*01f0*/  UIADD3 UR4, -UR5, 0x100000, URZ ;  /* 0x0010000005047890 */ /* 0x000fc8000fffe13f */
[----:B------:R-:W-:Y:S02]  /*0200*/  USHF.L.U32 UR5, UR4, 0xb, URZ ;  /* 0x0000000b04057899 */ /* 0x000fe4000800063f */
[----:B------:R-:W-:Y:S01]  /*0210*/  USHF.L.U32 UR4, UR4, 0x1, URZ ;  /* 0x0000000104047899 */ /* 0x000fe2000800063f */
[----:B------:R-:W0:Y:S11]  /*0220*/  FENCE.VIEW.ASYNC.S ;  /* 0x00000000000073c6 */ /* 0x000e360000000000 */
[----:B0-----:R0:W1:Y:S01]  /*0230*/  SYNCS.EXCH.64 URZ, [UR8], UR4 ;  /* 0x00000004083f75b2 */ /* 0x0010620008000100 */
[----:B------:R0:W2:Y:S01]  /*0240*/  SYNCS.EXCH.64 URZ, [UR8+0x28], UR6 ;  /* 0x00002806083f75b2 */ /* 0x0000a20008000100 */
[----:B------:R0:W3:Y:S01]  /*0250*/  SYNCS.EXCH.64 URZ, [UR8+0x8], UR4 ;  /* 0x00000804083f75b2 */ /* 0x0000e20008000100 */
[----:B------:R0:W4:Y:S01]  /*0260*/  SYNCS.EXCH.64 URZ, [UR8+0x30], UR6 ;  /* 0x00003006083f75b2 */ /* 0x0001220008000100 */
[----:B------:R0:W0:Y:S01]  /*0270*/  SYNCS.EXCH.64 URZ, [UR8+0x10], UR4 ;  /* 0x00001004083f75b2 */ /* 0x0000220008000100 */
[----:B------:R0:W0:Y:S01]  /*0280*/  SYNCS.EXCH.64 URZ, [UR8+0x38], UR6 ;  /* 0x00003806083f75b2 */ /* 0x0000220008000100 */
[----:B------:R0:W0:Y:S01]  /*0290*/  SYNCS.EXCH.64 URZ, [UR8+0x18], UR4 ;  /* 0x00001804083f75b2 */ /* 0x0000220008000100 */
[----:B------:R0:W0:Y:S01]  /*02a0*/  SYNCS.EXCH.64 URZ, [UR8+0x40], UR6 ;  /* 0x00004006083f75b2 */ /* 0x0000220008000100 */
[----:B------:R0:W0:Y:S01]  /*02b0*/  SYNCS.EXCH.64 URZ, [UR8+0x20], UR4 ;  /* 0x00002004083f75b2 */ /* 0x0000220008000100 */
[----:B------:R0:W0:Y:S01]  /*02c0*/  SYNCS.EXCH.64 URZ, [UR8+0x48], UR6 ;  /* 0x00004806083f75b2 */ /* 0x0000220008000100 */
[----:B------:R-:W-:Y:S01]  /*02d0*/  NOP ;  /* 0x0000000000007918 */ /* 0x000fe20000000000 */
.L_x_2:
[----:B------:R-:W5:Y:S01]  /*02e0*/  SHFL.IDX PT, R3, R0, RZ, 0x1f ;  /* 0x00001fff00037589 */ /* 0x000f6200000e0000 */
[----:B------:R-:W-:Y:S01]  /*02f0*/  SHF.R.S32.HI R4, RZ, 0x1f, R11 ;  /* 0x0000001fff047819 */ /* 0x000fe2000001140b */
[----:B------:R-:W1:Y:S01]  /*0300*/  S2UR UR12, SR_CTAID.X ;  /* 0x00000000000c79c3 */ /* 0x000e620000002500 */
[----:B------:R-:W-:Y:S01]  /*0310*/  ELECT P0, URZ, PT ;  /* 0x00000000003f782f */ /* 0x000fe20003800000 */
[----:B------:R1:W2:Y:S01]  /*0320*/  SHFL.IDX PT, R8, R0, RZ, 0x1f ;  /* 0x00001fff00087589 */ /* 0x0002a200000e0000 */
[----:B------:R-:W-:Y:S02]  /*0330*/  LEA.HI R4, R4, R11, RZ, 0x7 ;  /* 0x0000000b04047211 */ /* 0x000fe400078f38ff */
[----:B------:R-:W-:Y:S01]  /*0340*/  ELECT P1, URZ, PT ;  /* 0x00000000003f782f */ /* 0x000fe20003820000 */
[----:B------:R-:W-:Y:S01]  /*0350*/  NOP ;  /* 0x0000000000007918 */ /* 0x000fe20000000000 */
[----:B------:R-:W3:Y:S01]  /*0360*/  S2R R16, SR_CTAID.Y ;  /* 0x0000000000107919 */ /* 0x000ee20000002600 */
[----:B------:R-:W-:Y:S01]  /*0370*/  LOP3.LUT R4, R4, 0xffffff80, RZ, 0xc0, !PT ;  /* 0xffffff8004047812 */ /* 0x000fe200078ec0ff */
[----:B0-----:R-:W-:Y:S01]  /*0380*/  ULDC UR4, c[0x0][0x150] ;  /* 0x0000540000047ab9 */ /* 0x001fe20000000800 */
[----:B------:R-:W0:Y:S01]  /*0390*/  LDC R12, c[0x0][0x144] ;  /* 0x00005100ff0c7b82 */ /* 0x000e220000000800 */
[----:B------:R4:W0:Y:S01]  /*03a0*/  SHFL.IDX PT, R14, R5, RZ, 0x1f ;  /* 0x00001fff050e7589 */ /* 0x00082200000e0000 */
[----:B------:R-:W-:Y:S01]  /*03b0*/  UMOV UR11, 0x80 ;  /* 0x00000080000b7882 */ /* 0x000fe20000000000 */
[----:B------:R-:W-:Y:S01]  /*03c0*/  IMAD.IADD R10, R11, 0x1, -R4 ;  /* 0x000000010b0a7824 */ /* 0x000fe200078e0a04 */
[----:B------:R-:W-:Y:S01]  /*03d0*/  NOP ;  /* 0x0000000000007918 */ /* 0x000fe20000000000 */
[C---:B------:R-:W-:Y:S01]  /*03e0*/  VIADD R38, R6.reuse, 0xffffffff ;  /* 0xffffffff06267836 */ /* 0x040fe20000000000 */
[----:B------:R-:W-:-:S02]  /*03f0*/  ISETP.NE.AND P5, PT, R6, RZ, PT ;  /* 0x000000ff0600720c */ /* 0x000fc40003fa5270 */
[----:B------:R-:W-:Y:S01]  /*0400*/  SHF.R.S32.HI R19, RZ, 0x1f, R10 ;  /* 0x0000001fff137819 */ /* 0x000fe2000001140a */
[----:B------:R-:W0:Y:S01]  /*0410*/  LDC R13, c[0x0][0x140] ;  /* 0x00005000ff0d7b82 */ /* 0x000e220000000800 */
[----:B------:R-:W-:Y:S02]  /*0420*/  ISETP.GE.U32.AND P6, PT, R38, 0x2, PT ;  /* 0x000000022600780c */ /* 0x000fe40003fc6070 */
[----:B-----5:R-:W-:Y:S02]  /*0430*/  ISETP.NE.OR P0, PT, R3, RZ, !P0 ;  /* 0x000000ff0300720c */ /* 0x020fe40004705670 */
[----:B------:R-:W-:Y:S02]  /*0440*/  LEA.HI R3, R19, R10, RZ, 0x3 ;  /* 0x0000000a13037211 */ /* 0x000fe400078f18ff */
[----:B-1----:R-:W-:Y:S01]  /*0450*/  I2FP.F32.U32 R4, UR12 ;  /* 0x0000000c00047c45 */ /* 0x002fe20008201000 */
[----:B------:R-:W1:Y:S01]  /*0460*/  LDC R27, c[0x0][0x148] ;  /* 0x00005200ff1b7b82 */ /* 0x000e620000000800 */
[----:B------:R-:W-:-:S02]  /*0470*/  SHF.R.S32.HI R0, RZ, 0x3, R3 ;  /* 0x00000003ff007819 */ /* 0x000fc40000011403 */
[----:B--2---:R-:W-:Y:S01]  /*0480*/  ISETP.NE.OR P1, PT, R8, RZ, !P1 ;  /* 0x000000ff0800720c */ /* 0x004fe20004f25670 */
[----:B------:R-:W-:Y:S01]  /*0490*/  FMUL R9, R4, UR4 ;  /* 0x0000000404097c20 */ /* 0x000fe20008400000 */
[----:B------:R-:W-:Y:S01]  /*04a0*/  SHF.R.S32.HI R3, RZ, 0x1f, R3 ;  /* 0x0000001fff037819 */ /* 0x000fe20000011403 */
[----:B------:R-:W-:Y:S01]  /*04b0*/  ULDC UR4, c[0x0][0x154] ;  /* 0x0000550000047ab9 */ /* 0x000fe20000000800 */
[----:B------:R-:W-:Y:S01]  /*04c0*/  SHF.R.S32.HI R8, RZ, 0x1f, R7 ;  /* 0x0000001fff087819 */ /* 0x000fe20000011407 */
[----:B------:R-:W-:Y:S01]  /*04d0*/  VOTEU.ALL UP1, P0 ;  /* 0x00000000003f7886 */ /* 0x000fe20000020000 */
[----:B------:R-:W-:Y:S01]  /*04e0*/  LEA.HI R4, R3, R0, RZ, 0x2 ;  /* 0x0000000003047211 */ /* 0x000fe200078f10ff */
[----:B------:R-:W2:Y:S01]  /*04f0*/  F2I.U32.TRUNC.NTZ R9, R9 ;  /* 0x0000000900097305 */ /* 0x000ea2000020f000 */
[----:B------:R-:W-:Y:S01]  /*0500*/  LEA.HI R8, R8, R7, RZ, 0x2 ;  /* 0x0000000708087211 */ /* 0x000fe200078f10ff */
[----:B------:R-:W-:Y:S01]  /*0510*/  VOTEU.ALL UP0, P0 ;  /* 0x00000000003f7886 */ /* 0x000fe20000000000 */
[----:B------:R-:W-:Y:S01]  /*0520*/  SHF.R.S32.HI R3, RZ, 0x1f, R2 ;  /* 0x0000001fff037819 */ /* 0x000fe20000011402 */
[----:B------:R-:W5:Y:S01]  /*0530*/  @!UP1 S2UR UR7, SR_CgaCtaId ;  /* 0x00000000000799c3 */ /* 0x000f620000008800 */
[----:B----4-:R-:W-:Y:S01]  /*0540*/  LOP3.LUT R5, R4, 0xfffffffc, RZ, 0xc0, !PT ;  /* 0xfffffffc04057812 */ /* 0x010fe200078ec0ff */
[----:B------:R-:W-:Y:S01]  /*0550*/  VOTEU.ALL UP2, P1 ;  /* 0x00000000003f7886 */ /* 0x000fe20000840000 */
[----:B------:R-:W-:Y:S01]  /*0560*/  LOP3.LUT R8, R8, 0x3ffffffc, RZ, 0xc0, !PT ;  /* 0x3ffffffc08087812 */ /* 0x000fe200078ec0ff */
[----:B------:R-:W-:Y:S01]  /*0570*/  @!UP1 UMOV UR6, 0x400 ;  /* 0x0000040000069882 */ /* 0x000fe20000000000 */
[----:B------:R-:W-:Y:S01]  /*0580*/  LEA.HI R3, R3, R2, RZ, 0x2 ;  /* 0x0000000203037211 */ /* 0x000fe200078f10ff */
[----:B------:R-:W-:Y:S01]  /*0590*/  IMAD.IADD R5, R0, 0x1, -R5 ;  /* 0x0000000100057824 */ /* 0x000fe200078e0a05 */
[----:B------:R-:W-:Y:S01]  /*05a0*/  @!UP2 UMOV UR9, 0x400 ;  /* 0x000004000009a882 */ /* 0x000fe20000000000 */
[----:B------:R-:W-:Y:S01]  /*05b0*/  IMAD.IADD R8, R7, 0x1, -R8 ;  /* 0x0000000107087824 */ /* 0x000fe200078e0a08 */
[----:B------:R-:W-:Y:S01]  /*05c0*/  LOP3.LUT R3, R3, 0xfffffffc, RZ, 0xc0, !PT ;  /* 0xfffffffc03037812 */ /* 0x000fe200078ec0ff */
[----:B------:R-:W4:Y:S01]  /*05d0*/  @!UP2 S2UR UR10, SR_CgaCtaId ;  /* 0x00000000000aa9c3 */ /* 0x000f220000008800 */
[----:B--2---:R-:W-:Y:S01]  /*05e0*/  IMAD.MOV R9, RZ, RZ, -R9 ;  /* 0x000000ffff097224 */ /* 0x004fe200078e0a09 */
[----:B------:R-:W-:Y:S01]  /*05f0*/  VOTEU.ALL UP3, P1 ;  /* 0x00000000003f7886 */ /* 0x000fe20000860000 */
[----:B------:R-:W-:Y:S01]  /*0600*/  IMAD R5, R8, 0x4, R5 ;  /* 0x0000000408057824 */ /* 0x000fe200078e0205 */
[----:B------:R-:W-:Y:S01]  /*0610*/  VOTEU.ALL UP4, P1 ;  /* 0x00000000003f7886 */ /* 0x000fe20000880000 */
[----:B------:R-:W-:Y:S01]  /*0620*/  IMAD.IADD R18, R2, 0x1, -R3 ;  /* 0x0000000102127824 */ /* 0x000fe200078e0a03 */
[----:B---3--:R-:W-:Y:S01]  /*0630*/  I2FP.F32.U32 R2, R16 ;  /* 0x0000001000027245 */ /* 0x008fe20000201000 */
[----:B0-----:R-:W-:Y:S01]  /*0640*/  IMAD R25, R12, R9, UR12 ;  /* 0x0000000c0c197e24 */ /* 0x001fe2000f8e0209 */
[C---:B------:R-:W-:Y:S01]  /*0650*/  LEA.HI R0, R5.reuse, R5, RZ, 0x1 ;  /* 0x0000000505007211 */ /* 0x040fe200078f08ff */
[C---:B------:R-:W-:Y:S01]  /*0660*/  IMAD.SHL.U32 R12, R5.reuse, 0x4, RZ ;  /* 0x00000004050c7824 */ /* 0x040fe200078e00ff */
[----:B------:R-:W-:Y:S01]  /*0670*/  VOTEU.ALL UP5, P1 ;  /* 0x00000000003f7886 */ /* 0x000fe200008a0000 */
[----:B------:R-:W-:Y:S01]  /*0680*/  FMUL R2, R2, UR4 ;  /* 0x0000000402027c20 */ /* 0x000fe20008400000 */
[----:B------:R-:W-:Y:S01]  /*0690*/  LOP3.LUT R0, R0, 0xfffffffe, RZ, 0xc0, !PT ;  /* 0xfffffffe00007812 */ /* 0x000fe200078ec0ff */
[----:B------:R-:W-:Y:S01]  /*06a0*/  UMOV UR4, 0x20 ;  /* 0x0000002000047882 */ /* 0x000fe20000000000 */
[----:B-----5:R-:W-:Y:S01]  /*06b0*/  @!UP1 ULEA UR8, UR7, UR6, 0x18 ;  /* 0x0000000607089291 */ /* 0x020fe2000f8ec03f */
[----:B------:R-:W-:Y:S01]  /*06c0*/  LOP3.LUT R12, R5, 0xc, R12, 0x78, !PT ;  /* 0x0000000c050c7812 */ /* 0x000fe200078e780c */
[----:B------:R-:W-:-:S04]  /*06d0*/  @!UP1 UIADD3 UR4, -UR4, 0x100000, URZ ;  /* 0x0010000004049890 */ /* 0x000fc8000fffe13f */
[----:B------:R-:W-:Y:S02]  /*06e0*/  @!UP1 USHF.L.U32 UR5, UR4, 0xb, URZ ;  /* 0x0000000b04059899 */ /* 0x000fe4000800063f */
[----:B------:R-:W-:Y:S01]  /*06f0*/  @!UP1 USHF.L.U32 UR4, UR4, 0x1, URZ ;  /* 0x0000000104049899 */ /* 0x000fe2000800063f */
[----:B------:R-:W-:Y:S01]  /*0700*/  IMAD.IADD R0, R5, 0x1, -R0 ;  /* 0x0000000105007824 */ /* 0x000fe200078e0a00 */
[----:B------:R-:W0:Y:S01]  /*0710*/  F2I.U32.TRUNC.NTZ R2, R2 ;  /* 0x0000000200027305 */ /* 0x000e22000020f000 */
[----:B------:R-:W-:-:S04]  /*0720*/  @!UP2 UIADD3 UR6, -UR11, 0x100000, URZ ;  /* 0x001000000b06a890 */ /* 0x000fc8000fffe13f */
[----:B------:R-:W-:Y:S02]  /*0730*/  @!UP2 USHF.L.U32 UR7, UR6, 0xb, URZ ;  /* 0x0000000b0607a899 */ /* 0x000fe4000800063f */
[----:B------:R-:W-:Y:S01]  /*0740*/  @!UP2 USHF.L.U32 UR6, UR6, 0x1, URZ ;  /* 0x000000010606a899 */ /* 0x000fe2000800063f */
[----:B------:R-:W-:Y:S01]  /*0750*/  ISETP.EQ.U32.AND P2, PT, R13, 0x1, PT ;  /* 0x000000010d00780c */ /* 0x000fe20003f42070 */
[----:B------:R-:W-:Y:S01]  /*0760*/  VOTEU.ALL UP1, P0 ;  /* 0x00000000003f7886 */ /* 0x000fe20000020000 */
[----:B------:R-:W-:Y:S01]  /*0770*/  ISETP.NE.AND P3, PT, R0, R25, PT ;  /* 0x000000190000720c */ /* 0x000fe20003f65270 */
[----:B------:R-:W-:Y:S01]  /*0780*/  IMAD.MOV.U32 R13, RZ, RZ, 0x1 ;  /* 0x00000001ff0d7424 */ /* 0x000fe200078e00ff */
[----:B----4-:R-:W-:Y:S01]  /*0790*/  @!UP2 ULEA UR9, UR10, UR9, 0x18 ;  /* 0x000000090a09a291 */ /* 0x010fe2000f8ec03f */
[----:B------:R-:W-:Y:S01]  /*07a0*/  LOP3.LUT P0, RZ, R10, 0x7, RZ, 0xc0, !PT ;  /* 0x000000070aff7812 */ /* 0x000fe2000780c0ff */
[----:B------:R-:W-:Y:S01]  /*07b0*/  VOTEU.ALL UP2, P1 ;  /* 0x00000000003f7886 */ /* 0x000fe20000840000 */
[----:B------:R-:W-:Y:S01]  /*07c0*/  ISETP.NE.AND P1, PT, R18, 0x3, PT ;  /* 0x000000031200780c */ /* 0x000fe20003f25270 */
[----:B------:R-:W2:Y:S02]  /*07d0*/  FENCE.VIEW.ASYNC.S ;  /* 0x00000000000073c6 */ /* 0x000ea40000000000 */
[----:B--2---:R2:W3:Y:S01]  /*07e0*/  @!UP0 SYNCS.EXCH.64 URZ, [UR8+0x80], UR4 ;  /* 0x00008004083f85b2 */ /* 0x0044e20008000100 */
[----:B------:R-:W-:-:S02]  /*07f0*/  ISETP.LT.U32.AND P0, PT, R12, 0x2, !P0 ;  /* 0x000000020c00780c */ /* 0x000fc40004701070 */
[----:B------:R-:W-:Y:S01]  /*0800*/  ISETP.EQ.OR P1, PT, R18, RZ, !P1 ;  /* 0x000000ff1200720c */ /* 0x000fe20004f22670 */
[----:B0-----:R-:W-:Y:S01]  /*0810*/  IMAD.MOV R24, RZ, RZ, -R2 ;  /* 0x000000ffff187224 */ /* 0x001fe200078e0a02 */
[----:B------:R-:W-:Y:S02]  /*0820*/  R2UR UR15, R14 ;  /* 0x000000000e0f72ca */ /* 0x000fe400000e0000 */
[----:B------:R-:W-:Y:S01]  /*0830*/  @P3 LEA.HI R0, R12, R12, RZ, 0x1 ;  /* 0x0000000c0c003211 */ /* 0x000fe200078f08ff */
[----:B-1----:R-:W-:Y:S01]  /*0840*/  IMAD R3, R27, R24, R16 ;  /* 0x000000181b037224 */ /* 0x002fe200078e0210 */
[----:B------:R-:W-:Y:S02]  /*0850*/  ISETP.EQ.AND P1, PT, R6, RZ, P1 ;  /* 0x000000ff0600720c */ /* 0x000fe40000f22270 */
[----:B------:R-:W-:Y:S02]  /*0860*/  @P3 SHF.R.S32.HI R0, RZ, 0x1, R0 ;  /* 0x00000001ff003819 */ /* 0x000fe40000011400 */
[----:B------:R-:W-:Y:S01]  /*0870*/  SEL R7, RZ, 0x1, !P1 ;  /* 0x00000001ff077807 */ /* 0x000fe20004800000 */
[----:B------:R2:W0:Y:S01]  /*0880*/  @!UP1 SYNCS.EXCH.64 URZ, [UR8+0x88], UR4 ;  /* 0x00008804083f95b2 */ /* 0x0004220008000100 */
[----:B------:R-:W-:Y:S01]  /*0890*/  @P3 ISETP.NE.AND P4, PT, R0, R3, PT ;  /* 0x000000030000320c */ /* 0x000fe20003f85270 */
[----:B------:R-:W-:Y:S01]  /*08a0*/  NOP ;  /* 0x0000000000007918 */ /* 0x000fe20000000000 */
[----:B------:R-:W-:-:S02]  /*08b0*/  SEL R0, RZ, 0x1, !P0 ;  /* 0x00000001ff007807 */ /* 0x000fc40004000000 */
[----:B------:R-:W-:Y:S02]  /*08c0*/  @P3 SEL R13, RZ, 0x1, P4 ;  /* 0x00000001ff0d3807 */ /* 0x000fe40002000000 */
[----:B------:R-:W-:Y:S02]  /*08d0*/  SEL R7, R7, 0x2, P6 ;  /* 0x0000000207077807 */ /* 0x000fe40003000000 */
[----:B------:R-:W-:Y:S01]  /*08e0*/  LOP3.LUT R13, R13, R0, RZ, 0xc0, !PT ;  /* 0x000000000d0d7212 */ /* 0x000fe200078ec0ff */
[----:B------:R2:W1:Y:S01]  /*08f0*/  @!UP2 SYNCS.EXCH.64 URZ, [UR9+0x60], UR6 ;  /* 0x00006006093fa5b2 */ /* 0x0004620008000100 */
[----:B------:R2:W4:Y:S01]  /*0900*/  @!UP3 SYNCS.EXCH.64 URZ, [UR9+0x68], UR6 ;  /* 0x00006806093fb5b2 */ /* 0x0005220008000100 */
[----:B------:R2:W0:Y:S01]  /*0910*/  @!UP4 SYNCS.EXCH.64 URZ, [UR9+0x70], UR6 ;  /* 0x00007006093fc5b2 */ /* 0x0004220008000100 */
[----:B------:R2:W0:Y:S01]  /*0920*/  @!UP5 SYNCS.EXCH.64 URZ, [UR9+0x78], UR6 ;  /* 0x00007806093fd5b2 */ /* 0x0004220008000100 */
[----:B------:R-:W-:Y:S01]  /*0930*/  NOP ;  /* 0x0000000000007918 */ /* 0x000fe20000000000 */
[----:B--23--:R-:W-:Y:S05]  /*0940*/  @!P2 BRA `(.L_x_3) ;  /* 0x000000000008a947 */ /* 0x00cfea0003800000 */
[----:B01--4-:R-:W-:Y:S01]  /*0950*/  UCGABAR_ARV ;  /* 0x00000000000079c7 */ /* 0x013fe20008000000 */
[----:B------:R-:W-:Y:S05]  /*0960*/  BRA `(.L_x_4) ;  /* 0x0000000000047947 */ /* 0x000fea0003800000 */
.L_x_3:
[----:B01--4-:R-:W-:Y:S01]  /*0970*/  NOP ;  /* 0x0000000000007918 */ /* 0x013fe20000000000 */
.L_x_4:
[----:B------:R-:W-:Y:S01]  /*0980*/  ULDC.64 UR4, c[0x0][0x598] ;  /* 0x0001660000047ab9 */ /* 0x000fe20000000a00 */
[----:B------:R-:W-:Y:S01]  /*0990*/  ULDC.64 UR20, c[0x0][0x208] ;  /* 0x0000820000147ab9 */ /* 0x000fe20000000a00 */
[----:B------:R-:W-:-:S04]  /*09a0*/  ISETP.NE.U32.AND P0, PT, RZ, UR4, PT ;  /* 0x00000004ff007c0c */ /* 0x000fc8000bf05070 */
[----:B------:R-:W-:-:S13]  /*09b0*/  ISETP.NE.AND.EX P0, PT, RZ, UR5, PT, P0 ;  /* 0x00000005ff007c0c */ /* 0x000fda000bf05300 */
[----:B------:R-:W-:Y:S05]  /*09c0*/  @!P0 BRA `(.L_x_5) ;  /* 0x00000000001c8947 */ /* 0x000fea0003800000 */
[----:B------:R-:W0:Y:S02]  /*09d0*/  LDC.64 R2, c[0x0][0x598] ;  /* 0x00016600ff027b82 */ /* 0x000e240000000a00 */
[----:B0-----:R-:W2:Y:S02]  /*09e0*/  LDG.E.64 R2, desc[UR20][R2.64] ;  /* 0x0000001402027981 */ /* 0x001ea4000c1e1b00 */
[----:B--2---:R-:W-:-:S04]  /*09f0*/  ISETP.NE.U32.AND P0, PT, R2, RZ, PT ;  /* 0x000000ff0200720c */ /* 0x004fc80003f05070 */
[----:B------:R-:W-:-:S13]  /*0a00*/  ISETP.NE.AND.EX P0, PT, R3, RZ, PT, P0 ;  /* 0x000000ff0300720c */ /* 0x000fda0003f05300 */
[----:B------:R-:W-:Y:S05]  /*0a10*/  @!P0 BRA `(.L_x_5) ;  /* 0x0000000000088947 */ /* 0x000fea0003800000 */
[----:B------:R0:W5:Y:S01]  /*0a20*/  LD.E R14, desc[UR20][R2.64] ;  /* 0x00000014020e7980 */ /* 0x000162000c101900 */
[----:B------:R-:W-:Y:S05]  /*0a30*/  BRA `(.L_x_6) ;  /* 0x0000000000207947 */ /* 0x000fea0003800000 */
.L_x_5:
[----:B------:R-:W-:Y:S02]  /*0a40*/  ULDC.64 UR4, c[0x0][0x588] ;  /* 0x0001620000047ab9 */ /* 0x000fe40000000a00 */
[----:B------:R-:W-:-:S04]  /*0a50*/  ISETP.NE.U32.AND P0, PT, RZ, UR4, PT ;  /* 0x00000004ff007c0c */ /* 0x000fc8000bf05070 */
[----:B------:R-:W-:-:S13]  /*0a60*/  ISETP.NE.AND.EX P0, PT, RZ, UR5, PT, P0 ;  /* 0x00000005ff007c0c */ /* 0x000fda000bf05300 */
[----:B------:R-:W-:Y:S05]  /*0a70*/  @!P0 BRA `(.L_x_7) ;  /* 0x00000000000c8947 */ /* 0x000fea0003800000 */
[----:B------:R-:W0:Y:S02]  /*0a80*/  LDC.64 R14, c[0x0][0x588] ;  /* 0x00016200ff0e7b82 */ /* 0x000e240000000a00 */
[----:B0-----:R1:W5:Y:S01]  /*0a90*/  LDG.E R14, desc[UR20][R14.64] ;  /* 0x000000140e0e7981 */ /* 0x001362000c1e1900 */
[----:B------:R-:W-:Y:S05]  /*0aa0*/  BRA `(.L_x_6) ;  /* 0x0000000000047947 */ /* 0x000fea0003800000 */
.L_x_7:
[----:B------:R-:W2:Y:S02]  /*0ab0*/  LDC R14, c[0x0][0x580] ;  /* 0x00016000ff0e7b82 */ /* 0x000ea40000000800 */
.L_x_6:
[----:B------:R-:W-:Y:S02]  /*0ac0*/  ULDC.64 UR4, c[0x0][0x5a0] ;  /* 0x0001680000047ab9 */ /* 0x000fe40000000a00 */
[----:B------:R-:W-:-:S04]  /*0ad0*/  ISETP.NE.U32.AND P0, PT, RZ, UR4, PT ;  /* 0x00000004ff007c0c */ /* 0x000fc8000bf05070 */
[----:B------:R-:W-:-:S13]  /*0ae0*/  ISETP.NE.AND.EX P0, PT, RZ, UR5, PT, P0 ;  /* 0x00000005ff007c0c */ /* 0x000fda000bf05300 */
[----:B------:R-:W-:Y:S05]  /*0af0*/  @!P0 BRA `(.L_x_8) ;  /* 0x00000000001c8947 */ /* 0x000fea0003800000 */
[----:B0-----:R-:W0:Y:S02]  /*0b00*/  LDC.64 R2, c[0x0][0x5a0] ;  /* 0x00016800ff027b82 */ /* 0x001e240000000a00 */
[----:B0-----:R-:W3:Y:S02]  /*0b10*/  LDG.E.64 R2, desc[UR20][R2.64] ;  /* 0x0000001402027981 */ /* 0x001ee4000c1e1b00 */
[----:B---3--:R-:W-:-:S04]  /*0b20*/  ISETP.NE.U32.AND P0, PT, R2, RZ, PT ;  /* 0x000000ff0200720c */ /* 0x008fc80003f05070 */
[----:B------:R-:W-:-:S13]  /*0b30*/  ISETP.NE.AND.EX P0, PT, R3, RZ, PT, P0 ;  /* 0x000000ff0300720c */ /* 0x000fda0003f05300 */
[----:B------:R-:W-:Y:S05]  /*0b40*/  @!P0 BRA `(.L_x_8) ;  /* 0x0000000000088947 */ /* 0x000fea0003800000 */
[----:B-1----:R0:W5:Y:S01]  /*0b50*/  LD.E R15, desc[UR20][R2.64] ;  /* 0x00000014020f7980 */ /* 0x002162000c101900 */
[----:B------:R-:W-:Y:S05]  /*0b60*/  BRA `(.L_x_9) ;  /* 0x0000000000207947 */ /* 0x000fea0003800000 */
.L_x_8:
[----:B------:R-:W-:Y:S02]  /*0b70*/  ULDC.64 UR4, c[0x0][0x590] ;  /* 0x0001640000047ab9 */ /* 0x000fe40000000a00 */
[----:B------:R-:W-:-:S04]  /*0b80*/  ISETP.NE.U32.AND P0, PT, RZ, UR4, PT ;  /* 0x00000004ff007c0c */ /* 0x000fc8000bf05070 */
[----:B------:R-:W-:-:S13]  /*0b90*/  ISETP.NE.AND.EX P0, PT, RZ, UR5, PT, P0 ;  /* 0x00000005ff007c0c */ /* 0x000fda000bf05300 */
[----:B------:R-:W-:Y:S05]  /*0ba0*/  @!P0 BRA `(.L_x_10) ;  /* 0x00000000000c8947 */ /* 0x000fea0003800000 */
[----:B0-----:R-:W1:Y:S02]  /*0bb0*/  LDC.64 R2, c[0x0][0x590] ;  /* 0x00016400ff027b82 */ /* 0x001e640000000a00 */
[----:B-1----:R1:W5:Y:S01]  /*0bc0*/  LDG.E R15, desc[UR20][R2.64] ;  /* 0x00000014020f7981 */ /* 0x002362000c1e1900 */
[----:B------:R-:W-:Y:S05]  /*0bd0*/  BRA `(.L_x_9) ;  /* 0x0000000000047947 */ /* 0x000fea0003800000 */
.L_x_10:
[----:B-1----:R-:W3:Y:S02]  /*0be0*/  LDC R15, c[0x0][0x584] ;  /* 0x00016100ff0f7b82 */ /* 0x002ee40000000800 */
.L_x_9:
[----:B------:R-:W4:Y:S01]  /*0bf0*/  LDC R0, c[0x0][0x65c] ;  /* 0x00019700ff007b82 */ /* 0x000f220000000800 */
[----:B------:R-:W-:Y:S01]  /*0c00*/  ULDC UR8, c[0x0][0x28c] ;  /* 0x0000a30000087ab9 */ /* 0x000fe20000000800 */
[----:B------:R-:W-:Y:S01]  /*0c10*/  ISETP.NE.AND P0, PT, R6, 0x2, PT ;  /* 0x000000020600780c */ /* 0x000fe20003f05270 */
[----:B------:R-:W-:Y:S01]  /*0c20*/  UIADD3 UR8, UR8, 0x3f, URZ ;  /* 0x0000003f08087890 */ /* 0x000fe2000fffe03f */
[----:B------:R-:W-:Y:S01]  /*0c30*/  IMAD.U32 R4, RZ, RZ, UR12 ;  /* 0x0000000cff047e24 */ /* 0x000fe2000f8e00ff */
[----:B------:R-:W-:Y:S01]  /*0c40*/  UMOV UR5, URZ ;  /* 0x0000003f00057c82 */ /* 0x000fe20008000000 */
[----:B------:R-:W-:Y:S01]  /*0c50*/  UMOV UR4, URZ ;  /* 0x0000003f00047c82 */ /* 0x000fe20008000000 */
[----:B------:R-:W-:-:S04]  /*0c60*/  USHF.R.S32.HI UR9, URZ, 0x1f, UR8 ;  /* 0x0000001f3f097899 */ /* 0x000fc80008011408 */
[----:B------:R-:W-:-:S04]  /*0c70*/  ULEA.HI UR9, UR9, UR8, URZ, 0x6 ;  /* 0x0000000809097291 */ /* 0x000fc8000f8f303f */
[----:B------:R-:W-:Y:S01]  /*0c80*/  USHF.R.S32.HI UR13, URZ, 0x6, UR9 ;  /* 0x000000063f0d7899 */ /* 0x000fe20008011409 */
[----:B----4-:R-:W-:-:S13]  /*0c90*/  ISETP.NE.AND P4, PT, R0, 0x1, PT ;  /* 0x000000010000780c */ /* 0x010fda0003f85270 */
[----:B01----:R-:W0:Y:S01]  /*0ca0*/  @P4 LDC R3, c[0x0][0x10] ;  /* 0x00000400ff034b82 */ /* 0x003e220000000800 */
[----:B------:R-:W-:Y:S02]  /*0cb0*/  @P4 IMAD.MOV.U32 R17, RZ, RZ, RZ ;  /* 0x000000ffff114224 */ /* 0x000fe400078e00ff */
[----:B------:R-:W-:-:S05]  /*0cc0*/  @P4 IMAD.MOV.U32 R5, RZ, RZ, RZ ;  /* 0x000000ffff054224 */ /* 0x000fca00078e00ff */
[----:B------:R-:W1:Y:S01]  /*0cd0*/  @!P4 LDC R9, c[0x0][0xc] ;  /* 0x00000300ff09cb82 */ /* 0x000e620000000800 */
[----:B------:R-:W-:Y:S01]  /*0ce0*/  ULDC UR6, c[0x0][0xc] ;  /* 0x0000030000067ab9 */ /* 0x000fe20000000800 */
[----:B------:R-:W-:Y:S02]  /*0cf0*/  ULDC UR7, c[0x0][0x10] ;  /* 0x0000040000077ab9 */ /* 0x000fe40000000800 */
[----:B------:R-:W-:-:S04]  /*0d00*/  UIMAD.WIDE.U32 UR6, UR6, UR7, URZ ;  /* 0x00000007060672a5 */ /* 0x000fc8000f8e003f */
[----:B------:R-:W4:Y:S01]  /*0d10*/  LDC R8, c[0x0][0x14] ;  /* 0x00000500ff087b82 */ /* 0x000f220000000800 */
[----:B0-----:R-:W-:-:S04]  /*0d20*/  @P4 IMAD.WIDE.U32 R2, R3, UR12, R16 ;  /* 0x0000000c03024c25 */ /* 0x001fc8000f8e0010 */
[----:B------:R-:W-:Y:S02]  /*0d30*/  @P4 IMAD.IADD R3, R3, 0x1, R5 ;  /* 0x0000000103034824 */ /* 0x000fe400078e0205 */
[----:B------:R-:W-:Y:S02]  /*0d40*/  IMAD.MOV.U32 R5, RZ, RZ, RZ ;  /* 0x000000ffff057224 */ /* 0x000fe400078e00ff */
[----:B-1----:R-:W-:-:S04]  /*0d50*/  @!P4 IMAD.WIDE.U32 R4, R16, R9, R4 ;  /* 0x000000091004c225 */ /* 0x002fc800078e0004 */
[----:B------:R-:W-:Y:S02]  /*0d60*/  @!P4 IMAD.MOV.U32 R2, RZ, RZ, R4 ;  /* 0x000000ffff02c224 */ /* 0x000fe400078e0004 */
[C---:B----4-:R-:W-:Y:S02]  /*0d70*/  IMAD R21, R8.reuse, UR7, RZ ;  /* 0x0000000708157c24 */ /* 0x050fe4000f8e02ff */
[----:B------:R-:W-:Y:S01]  /*0d80*/  IMAD.WIDE.U32 R8, R8, UR6, RZ ;  /* 0x0000000608087c25 */ /* 0x000fe2000f8e00ff */
[----:B------:R-:W-:-:S03]  /*0d90*/  ULDC.64 UR6, c[0x0][0x650] ;  /* 0x0001940000067ab9 */ /* 0x000fc60000000a00 */
[----:B------:R-:W-:Y:S02]  /*0da0*/  @!P4 IMAD.MOV.U32 R3, RZ, RZ, R5 ;  /* 0x000000ffff03c224 */ /* 0x000fe400078e0005 */
[----:B------:R-:W-:Y:S01]  /*0db0*/  IMAD.IADD R0, R9, 0x1, R21 ;  /* 0x0000000109007824 */ /* 0x000fe200078e0215 */
[----:B------:R-:W-:Y:S06]  /*0dc0*/  @P0 BRA `(.L_x_11) ;  /* 0x0000000000200947 */ /* 0x000fec0003800000 */
[----:B------:R-:W-:Y:S01]  /*0dd0*/  UISETP.GE.U32.AND UP0, UPT, UR13, 0x5, UPT ;  /* 0x000000050d00788c */ /* 0x000fe2000bf06070 */
[----:B------:R-:W-:Y:S01]  /*0de0*/  IADD3 R2, P0, R2, R8, RZ ;  /* 0x0000000802027210 */ /* 0x000fe20007f1e0ff */
[----:B------:R-:W-:-:S04]  /*0df0*/  UIMAD.WIDE.U32 UR4, UR13, -0x33333333, URZ ;  /* 0xcccccccd0d0478a5 */ /* 0x000fc8000f8e003f */
[----:B------:R-:W-:Y:S01]  /*0e00*/  USHF.R.U32.HI UR5, URZ, 0x2, UR5 ;  /* 0x000000023f057899 */ /* 0x000fe20008011605 */
[----:B------:R-:W-:Y:S02]  /*0e10*/  IMAD.X R3, R0, 0x1, R3, P0 ;  /* 0x0000000100037824 */ /* 0x000fe400000e0603 */
[----:B------:R-:W-:Y:S02]  /*0e20*/  UMOV UR4, URZ ;  /* 0x0000003f00047c82 */ /* 0x000fe40008000000 */
[----:B------:R-:W-:Y:S02]  /*0e30*/  @UP0 ULOP3.LUT UR4, UR5, 0x1, URZ, 0xc0, !UPT ;  /* 0x0000000105040892 */ /* 0x000fe4000f8ec03f */
[----:B------:R-:W-:-:S12]  /*0e40*/  UIMAD UR5, UR5, -0x5, UR13 ;  /* 0xfffffffb050578a4 */ /* 0x000fd8000f8e020d */
.L_x_11:
[----:B------:R-:W-:Y:S01]  /*0e50*/  ISETP.GE.U32.AND P0, PT, R2, UR6, PT ;  /* 0x0000000602007c0c */ /* 0x000fe2000bf06070 */
[----:B------:R-:W-:Y:S01]  /*0e60*/  IMAD.MOV.U32 R6, RZ, RZ, -0x1 ;  /* 0xffffffffff067424 */ /* 0x000fe200078e00ff */
[----:B------:R-:W-:Y:S01]  /*0e70*/  PRMT R20, RZ, 0x7610, R20 ;  /* 0x00007610ff147816 */ /* 0x000fe20000000014 */
[----:B------:R-:W-:Y:S01]  /*0e80*/  IMAD.MOV.U32 R4, RZ, RZ, -0x1 ;  /* 0xffffffffff047424 */ /* 0x000fe200078e00ff */
[----:B------:R-:W-:Y:S01]  /*0e90*/  ISETP.GE.U32.AND.EX P0, PT, R3, UR7, PT, P0 ;  /* 0x0000000703007c0c */ /* 0x000fe2000bf06100 */
[----:B------:R-:W-:-:S12]  /*0ea0*/  IMAD.MOV.U32 R5, RZ, RZ, -0x1 ;  /* 0xffffffffff057424 */ /* 0x000fd800078e00ff */
[----:B------:R-:W-:Y:S05]  /*0eb0*/  @P0 BRA `(.L_x_12) ;  /* 0x0000000400240947 */ /* 0x000fea0003800000 */
[----:B------:R-:W0:Y:S01]  /*0ec0*/  LDC.64 R30, c[0x0][0x628] ;  /* 0x00018a00ff1e7b82 */ /* 0x000e220000000a00 */
[----:B------:R-:W-:Y:S02]  /*0ed0*/  IMAD.MOV.U32 R4, RZ, RZ, R2 ;  /* 0x000000ffff047224 */ /* 0x000fe400078e0002 */
[----:B------:R-:W-:-:S05]  /*0ee0*/  IMAD.MOV.U32 R5, RZ, RZ, R3 ;  /* 0x000000ffff057224 */ /* 0x000fca00078e0003 */
[----:B------:R-:W1:Y:S08]  /*0ef0*/  LDC R6, c[0x0][0x630] ;  /* 0x00018c00ff067b82 */ /* 0x000e700000000800 */
[----:B------:R-:W4:Y:S01]  /*0f00*/  LDC.64 R32, c[0x0][0x620] ;  /* 0x00018800ff207b82 */ /* 0x000f220000000a00 */
[----:B0-----:R-:W-:-:S04]  /*0f10*/  ISETP.NE.U32.AND P0, PT, R30, RZ, PT ;  /* 0x000000ff1e00720c */ /* 0x001fc80003f05070 */
[----:B------:R-:W-:-:S13]  /*0f20*/  ISETP.NE.AND.EX P0, PT, R31, RZ, PT, P0 ;  /* 0x000000ff1f00720c */ /* 0x000fda0003f05300 */
[----:B-1--4-:R-:W-:Y:S05]  /*0f30*/  @!P0 BRA `(.L_x_13) ;  /* 0x0000000000288947 */ /* 0x012fea0003800000 */
[----:B------:R-:W0:Y:S02]  /*0f40*/  LDC R23, c[0x0][0x634] ;  /* 0x00018d00ff177b82 */ /* 0x000e240000000800 */
[----:B0-----:R-:W-:-:S05]  /*0f50*/  IADD3 R23, P0, R2, R23, RZ ;  /* 0x0000001702177210 */ /* 0x001fca0007f1e0ff */
[----:B------:R-:W-:-:S04]  /*0f60*/  IMAD.X R29, RZ, RZ, R3, P0 ;  /* 0x000000ffff1d7224 */ /* 0x000fc800000e0603 */
[----:B------:R-:W-:-:S04]  /*0f70*/  IMAD.WIDE.U32 R4, R29, R30, RZ ;  /* 0x0000001e1d047225 */ /* 0x000fc800078e00ff */
[----:B------:R-:W-:-:S04]  /*0f80*/  IMAD.WIDE.U32 R20, P0, R23, R31, R4 ;  /* 0x0000001f17147225 */ /* 0x000fc80007800004 */
[----:B------:R-:W-:-:S04]  /*0f90*/  IMAD.WIDE.U32 R4, R23, R30, RZ ;  /* 0x0000001e17047225 */ /* 0x000fc800078e00ff */
[----:B------:R-:W-:Y:S01]  /*0fa0*/  IMAD.X R23, RZ, RZ, RZ, P0 ;  /* 0x000000ffff177224 */ /* 0x000fe200000e06ff */
[----:B------:R-:W-:Y:S01]  /*0fb0*/  IADD3 RZ, P0, R5, R20, RZ ;  /* 0x0000001405ff7210 */ /* 0x000fe20007f1e0ff */
[----:B------:R-:W-:-:S04]  /*0fc0*/  IMAD.MOV.U32 R22, RZ, RZ, R21 ;  /* 0x000000ffff167224 */ /* 0x000fc800078e0015 */
[----:B------:R-:W-:-:S08]  /*0fd0*/  IMAD.WIDE.U32.X R4, R29, R31, R22, P0 ;  /* 0x0000001f1d047225 */ /* 0x000fd000000e0416 */
.L_x_13:
[----:B------:R-:W0:Y:S01]  /*0fe0*/  LDC.64 R34, c[0x0][0x640] ;  /* 0x00019000ff227b82 */ /* 0x000e220000000a00 */
[-CC-:B------:R-:W-:Y:S01]  /*0ff0*/  SHF.R.U64 R36, R4, R6.reuse, R5.reuse ;  /* 0x0000000604247219 */ /* 0x180fe20000001205 */
[----:B------:R-:W-:Y:S01]  /*1000*/  IMAD.MOV.U32 R39, RZ, RZ, 0x1 ;  /* 0x00000001ff277424 */ /* 0x000fe200078e00ff */
[----:B------:R-:W-:Y:S02]  /*1010*/  SHF.R.U32.HI R4, RZ, R6, R5 ;  /* 0x00000006ff047219 */ /* 0x000fe40000011605 */
[----:B------:R-:W-:-:S03]  /*1020*/  IADD3 R21, P0, RZ, -R36, RZ ;  /* 0x80000024ff157210 */ /* 0x000fc60007f1e0ff */
[----:B------:R-:W1:Y:S02]  /*1030*/  LDC R20, c[0x0][0x618] ;  /* 0x00018600ff147b82 */ /* 0x000e640000000800 */
[----:B------:R-:W-:-:S04]  /*1040*/  IMAD.X R5, RZ, RZ, ~R4, P0 ;  /* 0x000000ffff057224 */ /* 0x000fc800000e0e04 */
[-C--:B------:R-:W-:Y:S02]  /*1050*/  IMAD R6, R5, R32.reuse, RZ ;  /* 0x0000002005067224 */ /* 0x080fe400078e02ff */
[----:B------:R-:W4:Y:S01]  /*1060*/  LDC R23, c[0x0][0x608] ;  /* 0x00018200ff177b82 */ /* 0x000f220000000800 */
[----:B------:R-:W-:-:S04]  /*1070*/  IMAD.WIDE.U32 R4, R21, R32, R2 ;  /* 0x0000002015047225 */ /* 0x000fc800078e0002 */
[----:B------:R-:W-:-:S03]  /*1080*/  IMAD R21, R21, R33, R6 ;  /* 0x0000002115157224 */ /* 0x000fc600078e0206 */
[----:B------:R-:W2:Y:S01]  /*1090*/  LDC R26, c[0x0][0x658] ;  /* 0x00019600ff1a7b82 */ /* 0x000ea20000000800 */
[----:B------:R-:W-:Y:S01]  /*10a0*/  IMAD.IADD R5, R5, 0x1, R21 ;  /* 0x0000000105057824 */ /* 0x000fe200078e0215 */
[----:B0-----:R-:W-:Y:S01]  /*10b0*/  ISETP.NE.U32.AND P0, PT, R34, RZ, PT ;  /* 0x000000ff2200720c */ /* 0x001fe20003f05070 */
[----:B------:R-:W-:-:S03]  /*10c0*/  IMAD.MOV.U32 R21, RZ, RZ, -0x1 ;  /* 0xffffffffff157424 */ /* 0x000fc600078e00ff */
[----:B------:R-:W-:Y:S02]  /*10d0*/  ISETP.NE.AND.EX P0, PT, R35, RZ, PT, P0 ;  /* 0x000000ff2300720c */ /* 0x000fe40003f05300 */
[----:B------:R-:W0:Y:S01]  /*10e0*/  LDC R33, c[0x0][0x600] ;  /* 0x00018000ff217b82 */ /* 0x000e220000000800 */
[-CC-:B-1----:R-:W-:Y:S02]  /*10f0*/  SHF.R.U64 R31, R4, R20.reuse, R5.reuse ;  /* 0x00000014041f7219 */ /* 0x182fe40000001205 */
[----:B------:R-:W-:-:S05]  /*1100*/  SHF.R.U32.HI R4, RZ, R20, R5 ;  /* 0x00000014ff047219 */ /* 0x000fca0000011605 */
[----:B------:R-:W1:Y:S01]  /*1110*/  LDC R28, c[0x0][0x648] ;  /* 0x00019200ff1c7b82 */ /* 0x000e620000000800 */
[-CC-:B----4-:R-:W-:Y:S02]  /*1120*/  SHF.R.U64 R41, R31, R23.reuse, R4.reuse ;  /* 0x000000171f297219 */ /* 0x190fe40000001204 */
[----:B------:R-:W-:-:S05]  /*1130*/  SHF.R.U32.HI R5, RZ, R23, R4 ;  /* 0x00000017ff057219 */ /* 0x000fca0000011604 */
[----:B------:R-:W4:Y:S01]  /*1140*/  LDC R37, c[0x0][0x638] ;  /* 0x00018e00ff257b82 */ /* 0x000f220000000800 */
[-C--:B--2---:R-:W-:Y:S02]  /*1150*/  SHF.L.U32 R4, R21, R26.reuse, RZ ;  /* 0x0000001a15047219 */ /* 0x084fe400000006ff */
[--C-:B------:R-:W-:Y:S02]  /*1160*/  SHF.R.U64 R32, R41, R26, R5.reuse ;  /* 0x0000001a29207219 */ /* 0x100fe40000001205 */
[----:B------:R-:W-:Y:S02]  /*1170*/  LOP3.LUT R6, RZ, R4, RZ, 0x33, !PT ;  /* 0x00000004ff067212 */ /* 0x000fe400078e33ff */
[----:B------:R-:W-:Y:S01]  /*1180*/  SHF.R.U32.HI R5, RZ, R26, R5 ;  /* 0x0000001aff057219 */ /* 0x000fe20000011605 */
[----:B------:R-:W2:Y:S01]  /*1190*/  LDC R30, c[0x0][0x610] ;  /* 0x00018400ff1e7b82 */ /* 0x000ea20000000800 */
[----:B------:R-:W-:Y:S01]  /*11a0*/  IMAD.MOV.U32 R4, RZ, RZ, R32 ;  /* 0x000000ffff047224 */ /* 0x000fe200078e0020 */
[----:B------:R-:W-:Y:S06]  /*11b0*/  @!P0 BRA `(.L_x_14) ;  /* 0x0000000000288947 */ /* 0x000fec0003800000 */
[----:B------:R-:W3:Y:S02]  /*11c0*/  LDC R23, c[0x0][0x64c] ;  /* 0x00019300ff177b82 */ /* 0x000ee40000000800 */
[----:B---3--:R-:W-:-:S05]  /*11d0*/  IADD3 R23, P0, R32, R23, RZ ;  /* 0x0000001720177210 */ /* 0x008fca0007f1e0ff */
        /* <DEDUP_REMOVED lines=8> */
.L_x_14:
[----:B-1----:R-:W-:Y:S01]  /*1260*/  SHF.R.U64 R17, R4, R28, R5 ;  /* 0x0000001c04117219 */ /* 0x002fe20000001205 */
[----:B------:R-:W-:Y:S01]  /*1270*/  @P4 IMAD R25, R27, R24, R16 ;  /* 0x000000181b194224 */ /* 0x000fe200078e0210 */
[----:B------:R-:W-:Y:S02]  /*1280*/  SHF.L.U32 R4, R39, R26, RZ ;  /* 0x0000001a27047219 */ /* 0x000fe400000006ff */
[----:B------:R-:W-:Y:S01]  /*1290*/  LOP3.LUT R5, R41, R6, RZ, 0xc0, !PT ;  /* 0x0000000629057212 */ /* 0x000fe200078ec0ff */
[----:B0-----:R-:W-:Y:S02]  /*12a0*/  VIADD R6, R33, 0xffffffff ;  /* 0xffffffff21067836 */ /* 0x001fe40000000000 */
[----:B------:R-:W-:Y:S02]  /*12b0*/  IMAD.MOV R20, RZ, RZ, -R17 ;  /* 0x000000ffff147224 */ /* 0x000fe400078e0a11 */
[----:B------:R-:W-:Y:S01]  /*12c0*/  IMAD R16, R4, R17, R5 ;  /* 0x0000001104107224 */ /* 0x000fe200078e0205 */
[----:B------:R-:W-:Y:S01]  /*12d0*/  LOP3.LUT R5, R31, R6, RZ, 0xc0, !PT ;  /* 0x000000061f057212 */ /* 0x000fe200078ec0ff */
[----:B----4-:R-:W-:-:S02]  /*12e0*/  IMAD R4, R20, R37, R32 ;  /* 0x0000002514047224 */ /* 0x010fc400078e0220 */
[----:B--2---:R-:W-:Y:S02]  /*12f0*/  IMAD R6, R16, R30, R25 ;  /* 0x0000001e10067224 */ /* 0x004fe400078e0219 */
[----:B------:R-:W-:Y:S02]  /*1300*/  IMAD R5, R4, R33, R5 ;  /* 0x0000002104057224 */ /* 0x000fe400078e0205 */
[----:B------:R-:W-:-:S03]  /*1310*/  IMAD.MOV.U32 R20, RZ, RZ, 0x1 ;  /* 0x00000001ff147424 */ /* 0x000fc600078e00ff */
[----:B------:R-:W-:Y:S02]  /*1320*/  SEL R4, R5, R6, !P4 ;  /* 0x0000000605047207 */ /* 0x000fe40006000000 */
[----:B------:R-:W-:Y:S01]  /*1330*/  SEL R6, R6, R5, !P4 ;  /* 0x0000000506067207 */ /* 0x000fe20006000000 */
[----:B------:R-:W-:-:S07]  /*1340*/  IMAD.MOV.U32 R5, RZ, RZ, R36 ;  /* 0x000000ffff057224 */ /* 0x000fce00078e0024 */
.L_x_12:
[----:B------:R-:W-:Y:S05]  /*1350*/  @!P2 BRA `(.L_x_15) ;  /* 0x00000000000ca947 */ /* 0x000fea0003800000 */
[----:B------:R-:W-:Y:S01]  /*1360*/  UCGABAR_WAIT ;  /* 0x0000000000007dc7 */ /* 0x000fe20008000000 */
[----:B------:R-:W-:Y:S01]  /*1370*/  CCTL.IVALL ;  /* 0x00000000ff00798f */ /* 0x000fe20002000000 */
[----:B------:R-:W-:Y:S05]  /*1380*/  BRA `(.L_x_16) ;  /* 0x0000000000047947 */ /* 0x000fea0003800000 */
.L_x_15:
[----:B------:R-:W-:Y:S06]  /*1390*/  BAR.SYNC.DEFER_BLOCKING 0x0 ;  /* 0x0000000000007b1d */ /* 0x000fec0000010000 */
.L_x_16:
[----:B------:R-:W-:Y:S05]  /*13a0*/  @!P5 BRA `(.L_x_17) ;  /* 0x0000004000f0d947 */ /* 0x000fea0003800000 */
[----:B------:R-:W-:-:S13]  /*13b0*/  ISETP.GT.U32.AND P0, PT, R38, 0x1, PT ;  /* 0x000000012600780c */ /* 0x000fda0003f04070 */
[----:B------:R-:W-:Y:S05]  /*13c0*/  @P0 EXIT ;  /* 0x000000000000094d */ /* 0x000fea0003800000 */
.L_x_18:
[----:B------:R-:W-:-:S08]  /*13d0*/  NOP ;  /* 0x0000000000007918 */ /* 0x000fd00000000000 */
[----:B------:R-:W0:Y:S02]  /*13e0*/  USETMAXREG.TRY_ALLOC.CTAPOOL UP0, 0xe8 ;  /* 0x000000e8000079c8 */ /* 0x000e240008000600 */
[----:B0-----:R-:W-:-:S13]  /*13f0*/  PLOP3.LUT P0, PT, PT, PT, UP0, 0x80, 0x0 ;  /* 0x000000000000781c */ /* 0x001fda0003f0f008 */
[----:B------:R-:W-:Y:S05]  /*1400*/  @!P0 BRA `(.L_x_18) ;  /* 0xfffffffc00f08947 */ /* 0x000fea000383ffff */
[----:B------:R-:W-:-:S13]  /*1410*/  LOP3.LUT P0, RZ, R20, 0xff, RZ, 0xc0, !PT ;  /* 0x000000ff14ff7812 */ /* 0x000fda000780c0ff */
[----:B------:R-:W-:Y:S05]  /*1420*/  @!P0 EXIT ;  /* 0x000000000000894d */ /* 0x000fea0003800000 */
[----:B------:R-:W0:Y:S01]  /*1430*/  S2UR UR6, SR_CgaCtaId ;  /* 0x00000000000679c3 */ /* 0x000e220000008800 */
[CC--:B------:R-:W-:Y:S01]  /*1440*/  LEA.HI R11, R19.reuse, R10.reuse, RZ, 0x2 ;  /* 0x0000000a130b7211 */ /* 0x0c0fe200078f10ff */
[----:B------:R-:W-:Y:S01]  /*1450*/  UIADD3 UR7, UR15, -0x1, URZ ;  /* 0xffffffff0f077890 */ /* 0x000fe2000fffe03f */
[----:B------:R-:W-:Y:S01]  /*1460*/  LEA.HI R19, R19, R10, RZ, 0x5 ;  /* 0x0000000a13137211 */ /* 0x000fe200078f28ff */
[----:B------:R-:W-:Y:S01]  /*1470*/  UMOV UR12, 0x400 ;  /* 0x00000400000c7882 */ /* 0x000fe20000000000 */
[--C-:B------:R-:W-:Y:S01]  /*1480*/  SHF.R.S32.HI R16, RZ, 0x2, R11.reuse ;  /* 0x00000002ff107819 */ /* 0x100fe2000001140b */
[----:B------:R-:W-:Y:S01]  /*1490*/  UISETP.LT.AND UP0, UPT, UR13, 0x1, UPT ;  /* 0x000000010d00788c */ /* 0x000fe2000bf01270 */
[----:B------:R-:W-:Y:S01]  /*14a0*/  SHF.R.S32.HI R17, RZ, 0x1f, R11 ;  /* 0x0000001fff117819 */ /* 0x000fe2000001140b */
[----:B------:R-:W-:Y:S01]  /*14b0*/  USHF.L.U32 UR22, UR13, 0x1, URZ ;  /* 0x000000010d167899 */ /* 0x000fe2000800063f */
[----:B------:R-:W-:Y:S01]  /*14c0*/  SHF.R.S32.HI R19, RZ, 0x5, R19 ;  /* 0x00000005ff137819 */ /* 0x000fe20000011413 */
[----:B------:R-:W-:Y:S01]  /*14d0*/  USEL UR14, UR13, 0x1, UP0 ;  /* 0x000000010d0e7887 */ /* 0x000fe20008000000 */
[----:B------:R-:W-:Y:S01]  /*14e0*/  LEA.HI R17, R17, R16, RZ, 0x3 ;  /* 0x0000001011117211 */ /* 0x000fe200078f18ff */
[----:B------:R-:W-:Y:S01]  /*14f0*/  UISETP.NE.AND UP0, UPT, UR7, URZ, UPT ;  /* 0x0000003f0700728c */ /* 0x000fe2000bf05270 */
[----:B------:R-:W-:Y:S01]  /*1500*/  LOP3.LUT R11, R11, 0xfffffffc, RZ, 0xc0, !PT ;  /* 0xfffffffc0b0b7812 */ /* 0x000fe200078ec0ff */
[----:B------:R-:W-:Y:S01]  /*1510*/  UIADD3 UR14, -UR14, UR13, URZ ;  /* 0x0000000d0e0e7290 */ /* 0x000fe2000fffe13f */
[----:B------:R-:W-:Y:S01]  /*1520*/  LOP3.LUT R17, R17, 0xfffffff8, RZ, 0xc0, !PT ;  /* 0xfffffff811117812 */ /* 0x000fe200078ec0ff */
[----:B------:R-:W-:Y:S01]  /*1530*/  USEL UR9, URZ, 0x1, UP0 ;  /* 0x000000013f097887 */ /* 0x000fe20008000000 */
[----:B------:R-:W-:Y:S01]  /*1540*/  LOP3.LUT R86, R7, 0x1, RZ, 0xfc, !PT ;  /* 0x0000000107567812 */ /* 0x000fe200078efcff */
[----:B------:R-:W-:-:S02]  /*1550*/  IMAD.IADD R20, R10, 0x1, -R11 ;  /* 0x000000010a147824 */ /* 0x000fc400078e0a0b */
[----:B------:R-:W-:Y:S02]  /*1560*/  IMAD.IADD R16, R16, 0x1, -R17 ;  /* 0x0000000110107824 */ /* 0x000fe400078e0a11 */
[----:B------:R-:W-:Y:S01]  /*1570*/  IMAD.U32 R87, RZ, RZ, UR9 ;  /* 0x00000009ff577e24 */ /* 0x000fe2000f8e00ff */
[----:B0-----:R-:W-:Y:S02]  /*1580*/  ULEA UR12, UR6, UR12, 0x18 ;  /* 0x0000000c060c7291 */ /* 0x001fe4000f8ec03f */
[--C-:B------:R-:W-:Y:S01]  /*1590*/  SHF.R.S32.HI R17, RZ, 0x1f, R16.reuse ;  /* 0x0000001fff117819 */ /* 0x100fe20000011410 */
[----:B------:R-:W-:Y:S01]  /*15a0*/  USHF.L.U32 UR6, UR7, 0x3, URZ ;  /* 0x0000000307067899 */ /* 0x000fe2000800063f */
[C-C-:B------:R-:W-:Y:S01]  /*15b0*/  IMAD R21, R19.reuse, -0x10, -R16.reuse ;  /* 0xfffffff013157824 */ /* 0x140fe200078e0a10 */
[----:B------:R-:W-:Y:S02]  /*15c0*/  UIADD3 UR7, UR12, 0x5180, URZ ;  /* 0x000051800c077890 */ /* 0x000fe4000fffe03f */
[----:B------:R-:W-:Y:S01]  /*15d0*/  ULOP3.LUT UR6, UR6, 0x8, URZ, 0xc0, !UPT ;  /* 0x0000000806067892 */ /* 0x000fe2000f8ec03f */
[----:B------:R-:W-:Y:S01]  /*15e0*/  IMAD.WIDE R10, R19, 0x10, R16 ;  /* 0x00000010130a7825 */ /* 0x000fe200078e0210 */
[----:B------:R-:W-:-:S02]  /*15f0*/  UIADD3 UR8, UR12, 0x180, URZ ;  /* 0x000001800c087890 */ /* 0x000fc4000fffe03f */
[----:B------:R-:W-:Y:S02]  /*1600*/  USHF.R.U32.HI UR7, URZ, 0x4, UR7 ;  /* 0x000000043f077899 */ /* 0x000fe40008011607 */
[----:B------:R-:W-:Y:S02]  /*1610*/  USHF.R.U32.HI UR8, URZ, 0x4, UR8 ;  /* 0x000000043f087899 */ /* 0x000fe40008011608 */
[----:B------:R-:W-:Y:S02]  /*1620*/  ULOP3.LUT UR24, UR6, 0x8, URZ, 0x3c, !UPT ;  /* 0x0000000806187892 */ /* 0x000fe4000f8e3c3f */
[----:B------:R-:W-:Y:S02]  /*1630*/  ULOP3.LUT UR16, UR6, 0x18, URZ, 0x3c, !UPT ;  /* 0x0000001806107892 */ /* 0x000fe4000f8e3c3f */
[----:B------:R-:W-:Y:S01]  /*1640*/  UIADD3 UR23, UR12, 0x60, URZ ;  /* 0x000000600c177890 */ /* 0x000fe2000fffe03f */
[----:B------:R-:W-:Y:S01]  /*1650*/  ULDC UR6, c[0x0][0x284] ;  /* 0x0000a10000067ab9 */ /* 0x000fe20000000800 */
[----:B------:R-:W-:Y:S01]  /*1660*/  ULOP3.LUT UR7, UR7, 0x3fff, URZ, 0xc0, !UPT ;  /* 0x00003fff07077892 */ /* 0x000fe2000f8ec03f */
[----:B------:R-:W-:Y:S01]  /*1670*/  VIADD R21, R21, UR6 ;  /* 0x0000000615157c36 */ /* 0x000fe20008000000 */
[----:B------:R-:W-:-:S02]  /*1680*/  ULOP3.LUT UR8, UR8, 0x3fff, URZ, 0xc0, !UPT ;  /* 0x00003fff08087892 */ /* 0x000fc4000f8ec03f */
[----:B------:R-:W-:Y:S02]  /*1690*/  ULEA UR15, UR15, UR23, 0x3 ;  /* 0x000000170f0f7291 */ /* 0x000fe4000f8e183f */
[----:B------:R-:W-:Y:S02]  /*16a0*/  ULOP3.LUT UR17, UR7, 0x10000, URZ, 0xfc, !UPT ;  /* 0x0001000007117892 */ /* 0x000fe4000f8efc3f */
[----:B------:R-:W-:-:S12]  /*16b0*/  ULOP3.LUT UR18, UR8, 0x10000, URZ, 0xfc, !UPT ;  /* 0x0001000008127892 */ /* 0x000fd8000f8efc3f */
.L_x_109:
[----:B------:R-:W-:Y:S01]  /*16c0*/  SHF.L.U32 R16, R87, 0x1f, RZ ;  /* 0x0000001f57107819 */ /* 0x000fe200000006ff */
[----:B------:R-:W0:Y:S01]  /*16d0*/  LDC R17, c[0x0][0x28c] ;  /* 0x0000a300ff117b82 */ /* 0x000e220000000800 */
[----:B------:R-:W-:Y:S01]  /*16e0*/  UMOV UR6, URZ ;  /* 0x0000003f00067c82 */ /* 0x000fe20008000000 */
[----:B------:R-:W-:Y:S01]  /*16f0*/  UMOV UR19, UR5 ;  /* 0x0000000500137c82 */ /* 0x000fe20008000000 */
[----:B-1----:R-:W1:Y:S01]  /*1700*/  SYNCS.PHASECHK.TRANS64.TRYWAIT P0, [UR15+-0x8], R16 ;  /* 0xfffff810ff0075a7 */ /* 0x002e62000800014f */
[----:B0-----:R-:W-:Y:S01]  /*1710*/  ISETP.GE.AND P1, PT, R17, 0x1, PT ;  /* 0x000000011100780c */ /* 0x001fe20003f26270 */
[----:B-1234-:R-:W-:-:S12]  /*1720*/  @!P0 BRA `(.L_x_19) ;  /* 0x00000050002c8947 */ /* 0x01efd80003800000 */
.L_x_132:
[----:B------:R-:W-:Y:S01]  /*1730*/  UMOV UR7, URZ ;  /* 0x0000003f00077c82 */ /* 0x000fe20008000000 */
[----:B------:R-:W-:Y:S01]  /*1740*/  UMOV UR8, URZ ;  /* 0x0000003f00087c82 */ /* 0x000fe20008000000 */
[----:B------:R-:W-:Y:S02]  /*1750*/  CS2R R22, SRZ ;  /* 0x0000000000167805 */ /* 0x000fe4000001ff00 */
[----:B------:R-:W-:Y:S02]  /*1760*/  CS2R R56, SRZ ;  /* 0x0000000000387805 */ /* 0x000fe4000001ff00 */
[----:B------:R-:W-:Y:S02]  /*1770*/  CS2R R58, SRZ ;  /* 0x00000000003a7805 */ /* 0x000fe4000001ff00 */
[----:B------:R-:W-:Y:S02]  /*1780*/  CS2R R60, SRZ ;  /* 0x00000000003c7805 */ /* 0x000fe4000001ff00 */
[----:B------:R-:W-:-:S02]  /*1790*/  CS2R R62, SRZ ;  /* 0x00000000003e7805 */ /* 0x000fc4000001ff00 */
[----:B------:R-:W-:Y:S02]  /*17a0*/  CS2R R64, SRZ ;  /* 0x0000000000407805 */ /* 0x000fe4000001ff00 */
        /* <DEDUP_REMOVED lines=9> */
[----:B------:R-:W-:Y:S01]  /*1840*/  CS2R R84, SRZ ;  /* 0x0000000000547805 */ /* 0x000fe2000001ff00 */
[----:B------:R-:W-:Y:S01]  /*1850*/  IMAD.U32 R88, RZ, RZ, UR4 ;  /* 0x00000004ff587e24 */ /* 0x000fe2000f8e00ff */
        /* <DEDUP_REMOVED lines=15> */
[----:B------:R-:W-:Y:S01]  /*1950*/  CS2R R54, SRZ ;  /* 0x0000000000367805 */ /* 0x000fe2000001ff00 */
[----:B------:R-:W-:Y:S06]  /*1960*/  @!P1 BRA `(.L_x_20) ;  /* 0x0000000400589947 */ /* 0x000fec0003800000 */
[----:B------:R-:W-:-:S13]  /*1970*/  ISETP.NE.AND P1, PT, R86, 0x3, PT ;  /* 0x000000035600780c */ /* 0x000fda0003f25270 */
[----:B------:R-:W-:Y:S05]  /*1980*/  @!P1 BRA `(.L_x_21) ;  /* 0x0000000000049947 */ /* 0x000fea0003800000 */
[----:B------:R-:W-:Y:S01]  /*1990*/  BPT.TRAP 0x1 ;  /* 0x000000040000795c */ /* 0x000fe20000300000 */
.L_x_21:
[----:B------:R-:W-:Y:S01]  /*19a0*/  ULEA UR6, UR5, UR12, 0x3 ;  /* 0x0000000c05067291 */ /* 0x000fe2000f8e183f */
[----:B0-----:R-:W-:-:S05]  /*19b0*/  IMAD.U32 R16, RZ, RZ, UR4 ;  /* 0x00000004ff107e24 */ /* 0x001fca000f8e00ff */
[----:B------:R-:W-:-:S04]  /*19c0*/  SHF.L.U32 R16, R16, 0x1f, RZ ;  /* 0x0000001f10107819 */ /* 0x000fc800000006ff */
[----:B------:R0:W1:Y:S01]  /*19d0*/  SYNCS.PHASECHK.TRANS64.TRYWAIT P0, [UR6], R16 ;  /* 0x00000010ff0075a7 */ /* 0x0000620008000146 */
[----:B------:R-:W-:Y:S05]  /*19e0*/  @!P1 BRA `(.L_x_22) ;  /* 0x0000000000049947 */ /* 0x000fea0003800000 */
[----:B------:R-:W-:Y:S01]  /*19f0*/  BPT.TRAP 0x1 ;  /* 0x000000040000795c */ /* 0x000fe20000300000 */
.L_x_22:
[----:B-1----:R-:W-:Y:S05]  /*1a00*/  @P0 BRA `(.L_x_23) ;  /* 0x0000000000080947 */ /* 0x002fea0003800000 */
[----:B------:R-:W1:Y:S02]  /*1a10*/  SYNCS.PHASECHK.TRANS64.TRYWAIT P0, [UR6], R16 ;  /* 0x00000010ff0075a7 */ /* 0x000e640008000146 */
[----:B-1----:R-:W-:Y:S05]  /*1a20*/  @!P0 BRA `(.L_x_24) ;  /* 0x0000004c00848947 */ /* 0x002fea0003800000 */
.L_x_23:
[----:B------:R-:W-:Y:S01]  /*1a30*/  ULEA UR8, UR5, UR18, 0x8 ;  /* 0x0000001205087291 */ /* 0x000fe2000f8e403f */
[----:B------:R-:W-:Y:S01]  /*1a40*/  WARPGROUP.ARRIVE ;  /* 0x00000000000079c5 */ /* 0x000fe20000000000 */
[----:B------:R-:W-:Y:S01]  /*1a50*/  ULEA UR10, UR5, UR17, 0x8 ;  /* 0x00000011050a7291 */ /* 0x000fe2000f8e403f */
[----:B------:R-:W-:Y:S01]  /*1a60*/  CS2R R22, SRZ ;  /* 0x0000000000167805 */ /* 0x000fe2000001ff00 */
[----:B------:R-:W-:Y:S01]  /*1a70*/  UMOV UR9, 0x80000020 ;  /* 0x8000002000097882 */ /* 0x000fe20000000000 */
[----:B------:R-:W-:Y:S01]  /*1a80*/  UMOV UR11, 0x80000020 ;  /* 0x80000020000b7882 */ /* 0x000fe20000000000 */
[----:B------:R-:W-:Y:S01]  /*1a90*/  ULDC UR7, c[0x0][0x50c] ;  /* 0x0001430000077ab9 */ /* 0x000fe20000000800 */
[----:B------:R-:W-:Y:S01]  /*1aa0*/  UMOV UR6, 0x2 ;  /* 0x0000000200067882 */ /* 0x000fe20000000000 */
[----:B------:R-:W-:Y:S01]  /*1ab0*/  UISETP.NE.AND UP0, UPT, UR7, 0x2, UPT ;  /* 0x000000020700788c */ /* 0x000fe2000bf05270 */
[----:B------:R-:W-:Y:S02]  /*1ac0*/  CS2R R56, SRZ ;  /* 0x0000000000387805 */ /* 0x000fe4000001ff00 */
[----:B------:R-:W-:Y:S01]  /*1ad0*/  CS2R R58, SRZ ;  /* 0x00000000003a7805 */ /* 0x000fe2000001ff00 */
[----:B------:R-:W-:Y:S01]  /*1ae0*/  QGMMA.64x64x32.F32.E5M2.E5M2 R24, gdesc[UR8], RZ, !UPT ;  /* 0x00e00000081879f3 */ /* 0x000fe2000c7038ff */
[----:B------:R-:W-:Y:S01]  /*1af0*/  USEL UR7, URZ, 0x1, UP0 ;  /* 0x000000013f077887 */ /* 0x000fe20008000000 */
[----:B------:R-:W-:Y:S01]  /*1b00*/  CS2R R60, SRZ ;  /* 0x00000000003c7805 */ /* 0x000fe2000001ff00 */
[----:B------:R-:W-:Y:S01]  /*1b10*/  UIADD3 UR8, UR8, 0x2, URZ ;  /* 0x0000000208087890 */ /* 0x000fe2000fffe03f */
[----:B------:R-:W-:Y:S01]  /*1b20*/  CS2R R62, SRZ ;  /* 0x00000000003e7805 */ /* 0x000fe2000001ff00 */
[----:B------:R-:W-:Y:S01]  /*1b30*/  UIADD3 UR10, UR10, 0x2, URZ ;  /* 0x000000020a0a7890 */ /* 0x000fe2000fffe03f */
[----:B------:R-:W-:-:S02]  /*1b40*/  CS2R R64, SRZ ;  /* 0x0000000000407805 */ /* 0x000fc4000001ff00 */
[----:B------:R-:W-:Y:S01]  /*1b50*/  ISETP.NE.AND P0, PT, RZ, UR7, PT ;  /* 0x00000007ff007c0c */ /* 0x000fe2000bf05270 */
[----:B------:R-:W-:Y:S01]  /*1b60*/  UMOV UR9, 0x80000020 ;  /* 0x8000002000097882 */ /* 0x000fe20000000000 */
[----:B------:R-:W-:Y:S01]  /*1b70*/  UMOV UR11, 0x80000020 ;  /* 0x80000020000b7882 */ /* 0x000fe20000000000 */
        /* <DEDUP_REMOVED lines=10> */
[----:B------:R-:W-:Y:S01]  /*1c20*/  QGMMA.64x64x32.F32.E5M2.E5M2 R24, gdesc[UR8], R24, gsb0 ;  /* 0x00e00000081879f3 */ /* 0x000fe20008003818 */
[----:B------:R-:W-:Y:S05]  /*1c30*/  @!P0 BRA `(.L_x_25) ;  /* 0x0000000000888947 */ /* 0x000fea0003800000 */
[----:B------:R-:W-:Y:S02]  /*1c40*/  WARPGROUP.DEPBAR.LE gsb0, 0x0 ;  /* 0x00008000000079c5 */ /* 0x000fe40000010000 */
[----:B------:R-:W-:-:S01]  /*1c50*/  FADD R85, RZ, R24 ;  /* 0x00000018ff557221 */ /* 0x000fc20000000000 */
[----:B------:R-:W-:Y:S01]  /*1c60*/  FADD R84, RZ, R25 ;  /* 0x00000019ff547221 */ /* 0x000fe20000000000 */
        /* <DEDUP_REMOVED lines=30> */
[----:B------:R-:W-:-:S06]  /*1e50*/  UMOV UR6, URZ ;  /* 0x0000003f00067c82 */ /* 0x000fcc0008000000 */
.L_x_25:
[----:B------:R-:W-:-:S04]  /*1e60*/  UIADD3 UR19, UR5, 0x1, URZ ;  /* 0x0000000105137890 */ /* 0x000fc8000fffe03f */
[----:B------:R-:W-:-:S04]  /*1e70*/  UISETP.NE.AND UP0, UPT, UR19, 0x5, UPT ;  /* 0x000000051300788c */ /* 0x000fc8000bf05270 */
[----:B------:R-:W-:Y:S02]  /*1e80*/  USEL UR8, URZ, 0x1, UP0 ;  /* 0x000000013f087887 */ /* 0x000fe40008000000 */
[----:B------:R-:W-:Y:S02]  /*1e90*/  USEL UR19, UR19, URZ, UP0 ;  /* 0x0000003f13137287 */ /* 0x000fe40008000000 */
[----:B------:R-:W-:-:S06]  /*1ea0*/  ULOP3.LUT UR8, UR4, UR8, URZ, 0x3c, !UPT ;  /* 0x0000000804087292 */ /* 0x000fcc000f8e3c3f */
[----:B------:R-:W-:Y:S01]  /*1eb0*/  IMAD.U32 R88, RZ, RZ, UR8 ;  /* 0x00000008ff587e24 */ /* 0x000fe2000f8e00ff */
[----:B------:R-:W-:-:S06]  /*1ec0*/  UMOV UR8, 0x1 ;  /* 0x0000000100087882 */ /* 0x000fcc0000000000 */
.L_x_20:
[----:B------:R-:W-:-:S06]  /*1ed0*/  UISETP.GE.AND UP0, UPT, UR14, 0x1, UPT ;  /* 0x000000010e00788c */ /* 0x000fcc000bf06270 */
[----:B------:R-:W-:-:S13]  /*1ee0*/  PLOP3.LUT P0, PT, PT, PT, UP0, 0x80, 0x0 ;  /* 0x000000000000781c */ /* 0x000fda0003f0f008 */
[----:B------:R-:W-:Y:S05]  /*1ef0*/  @!P0 BRA `(.L_x_26) ;  /* 0x0000000400688947 */ /* 0x000fea0003800000 */
[----:B01----:R-:W-:Y:S01]  /*1f00*/  IMAD.U32 R16, RZ, RZ, UR14 ;  /* 0x0000000eff107e24 */ /* 0x003fe2000f8e00ff */
[----:B------:R-:W-:Y:S01]  /*1f10*/  ULDC UR25, c[0x0][0x50c] ;  /* 0x0001430000197ab9 */ /* 0x000fe20000000800 */
[----:B------:R-:W-:-:S07]  /*1f20*/  IMAD.U32 R17, RZ, RZ, UR5 ;  /* 0x00000005ff117e24 */ /* 0x000fce000f8e00ff */
.L_x_34:
[----:B------:R-:W-:-:S13]  /*1f30*/  ISETP.NE.AND P1, PT, R86, 0x3, PT ;  /* 0x000000035600780c */ /* 0x000fda0003f25270 */
[----:B------:R-:W-:Y:S05]  /*1f40*/  @!P1 BRA `(.L_x_27) ;  /* 0x0000000000049947 */ /* 0x000fea0003800000 */
[----:B------:R-:W-:Y:S01]  /*1f50*/  BPT.TRAP 0x1 ;  /* 0x000000040000795c */ /* 0x000fe20000300000 */
.L_x_27:
[----:B------:R-:W-:Y:S01]  /*1f60*/  ULEA UR9, UR19, UR12, 0x3 ;  /* 0x0000000c13097291 */ /* 0x000fe2000f8e183f */
[----:B------:R-:W-:-:S08]  /*1f70*/  SHF.L.U32 R18, R88, 0x1f, RZ ;  /* 0x0000001f58127819 */ /* 0x000fd000000006ff */
[----:B------:R0:W1:Y:S01]  /*1f80*/  SYNCS.PHASECHK.TRANS64.TRYWAIT P0, [UR9], R18 ;  /* 0x00000012ff0075a7 */ /* 0x0000620008000149 */
[----:B------:R-:W-:Y:S05]  /*1f90*/  @!P1 BRA `(.L_x_28) ;  /* 0x0000000000049947 */ /* 0x000fea0003800000 */
[----:B------:R-:W-:Y:S01]  /*1fa0*/  BPT.TRAP 0x1 ;  /* 0x000000040000795c */ /* 0x000fe20000300000 */
.L_x_28:
[----:B-1----:R-:W-:Y:S05]  /*1fb0*/  @P0 BRA `(.L_x_29) ;  /* 0x0000000000080947 */ /* 0x002fea0003800000 */
[----:B------:R-:W1:Y:S02]  /*1fc0*/  SYNCS.PHASECHK.TRANS64.TRYWAIT P0, [UR9], R18 ;  /* 0x00000012ff0075a7 */ /* 0x000e640008000149 */
[----:B-1----:R-:W-:Y:S05]  /*1fd0*/  @!P0 BRA `(.L_x_30) ;  /* 0x0000004800308947 */ /* 0x002fea0003800000 */
.L_x_29:
[----:B------:R-:W-:Y:S01]  /*1fe0*/  UISETP.NE.AND UP0, UPT, UR7, URZ, UPT ;  /* 0x0000003f0700728c */ /* 0x000fe2000bf05270 */
[----:B------:R-:W-:Y:S01]  /*1ff0*/  WARPGROUP.ARRIVE ;  /* 0x00000000000079c5 */ /* 0x000fe20000000000 */
[----:B------:R-:W-:Y:S02]  /*2000*/  ULEA UR10, UR19, UR17, 0x8 ;  /* 0x00000011130a7291 */ /* 0x000fe4000f8e403f */
[----:B------:R-:W-:Y:S01]  /*2010*/  USEL UR8, UR8, URZ, !UP0 ;  /* 0x0000003f08087287 */ /* 0x000fe2000c000000 */
[----:B------:R-:W-:Y:S01]  /*2020*/  UMOV UR9, 0x80000020 ;  /* 0x8000002000097882 */ /* 0x000fe20000000000 */
[----:B------:R-:W-:Y:S02]  /*2030*/  UMOV UR11, 0x80000020 ;  /* 0x80000020000b7882 */ /* 0x000fe40000000000 */
[----:B------:R-:W-:Y:S02]  /*2040*/  UISETP.NE.U32.AND UP0, UPT, UR8, URZ, UPT ;  /* 0x0000003f0800728c */ /* 0x000fe4000bf05070 */
[----:B------:R-:W-:-:S02]  /*2050*/  ULEA UR8, UR19, UR18, 0x8 ;  /* 0x0000001213087291 */ /* 0x000fc4000f8e403f */
[----:B------:R-:W-:-:S07]  /*2060*/  UIADD3 UR6, UR6, 0x2, URZ ;  /* 0x0000000206067890 */ /* 0x000fce000fffe03f */
[----:B------:R-:W-:Y:S01]  /*2070*/  QGMMA.64x64x32.F32.E5M2.E5M2 R24, gdesc[UR8], R24, UP0 ;  /* 0x00e00000081879f3 */ /* 0x000fe2000bf03818 */
[----:B------:R-:W-:Y:S02]  /*2080*/  UIADD3 UR8, UR8, 0x2, URZ ;  /* 0x0000000208087890 */ /* 0x000fe4000fffe03f */
[----:B------:R-:W-:Y:S01]  /*2090*/  UIADD3 UR10, UR10, 0x2, URZ ;  /* 0x000000020a0a7890 */ /* 0x000fe2000fffe03f */
[----:B------:R-:W-:Y:S01]  /*20a0*/  UMOV UR9, 0x80000020 ;  /* 0x8000002000097882 */ /* 0x000fe20000000000 */
[----:B------:R-:W-:Y:S01]  /*20b0*/  UMOV UR11, 0x80000020 ;  /* 0x80000020000b7882 */ /* 0x000fe20000000000 */
[----:B------:R-:W-:-:S04]  /*20c0*/  UISETP.NE.AND UP0, UPT, UR6, UR25, UPT ;  /* 0x000000190600728c */ /* 0x000fc8000bf05270 */
[----:B------:R-:W-:-:S06]  /*20d0*/  USEL UR7, URZ, 0x1, UP0 ;  /* 0x000000013f077887 */ /* 0x000fcc0008000000 */
[----:B------:R-:W-:Y:S01]  /*20e0*/  ISETP.NE.AND P0, PT, RZ, UR7, PT ;  /* 0x00000007ff007c0c */ /* 0x000fe2000bf05270 */
[----:B------:R-:W-:Y:S03]  /*20f0*/  QGMMA.64x64x32.F32.E5M2.E5M2 R24, gdesc[UR8], R24, gsb0 ;  /* 0x00e00000081879f3 */ /* 0x000fe60008003818 */
[----:B------:R-:W-:-:S09]  /*2100*/  WARPGROUP.DEPBAR.LE gsb0, 0x1 ;  /* 0x00008000000079c5 */ /* 0x000fd20000010100 */
[----:B------:R-:W-:Y:S05]  /*2110*/  @!P0 BRA `(.L_x_31) ;  /* 0x0000000000888947 */ /* 0x000fea0003800000 */
[----:B------:R-:W-:Y:S02]  /*2120*/  WARPGROUP.DEPBAR.LE gsb0, 0x0 ;  /* 0x00008000000079c5 */ /* 0x000fe40000010000 */
[----:B------:R-:W-:-:S01]  /*2130*/  FADD R85, R24, R85 ;  /* 0x0000005518557221 */ /* 0x000fc20000000000 */
[----:B------:R-:W-:Y:S01]  /*2140*/  FADD R84, R25, R84 ;  /* 0x0000005419547221 */ /* 0x000fe20000000000 */
        /* <DEDUP_REMOVED lines=30> */
[----:B------:R-:W-:-:S06]  /*2330*/  UMOV UR6, URZ ;  /* 0x0000003f00067c82 */ /* 0x000fcc0008000000 */
.L_x_31:
[----:B------:R-:W-:Y:S05]  /*2340*/  @!P1 BRA `(.L_x_32) ;  /* 0x0000000000049947 */ /* 0x000fea0003800000 */
[----:B------:R-:W-:Y:S01]  /*2350*/  BPT.TRAP 0x1 ;  /* 0x000000040000795c */ /* 0x000fe20000300000 */
.L_x_32:
[----:B------:R-:W-:-:S13]  /*2360*/  ISETP.NE.AND P0, PT, R13, RZ, PT ;  /* 0x000000ff0d00720c */ /* 0x000fda0003f05270 */
[----:B01----:R-:W-:-:S05]  /*2370*/  @P0 LEA R18, R17, UR12, 0x3 ;  /* 0x0000000c11120c11 */ /* 0x003fca000f8e18ff */
[----:B------:R-:W-:-:S05]  /*2380*/  @P0 VIADD R19, R18, 0x28 ;  /* 0x0000002812130836 */ /* 0x000fca0000000000 */
[----:B------:R-:W-:-:S04]  /*2390*/  @P0 PRMT R19, R12, 0x654, R19 ;  /* 0x000006540c130816 */ /* 0x000fc80000000013 */
[----:B------:R0:W-:Y:S01]  /*23a0*/  @P0 SYNCS.ARRIVE.TRANS64.RED.A1T0 RZ, [R19+URZ], RZ ;  /* 0x000000ff13ff09a7 */ /* 0x0001e2000810043f */
[----:B------:R-:W-:-:S13]  /*23b0*/  ISETP.GT.U32.AND P0, PT, R7, 0x1, PT ;  /* 0x000000010700780c */ /* 0x000fda0003f04070 */
[----:B0-----:R-:W-:Y:S05]  /*23c0*/  @P0 BRA `(.L_x_33) ;  /* 0x0000000000040947 */ /* 0x001fea0003800000 */
[----:B------:R-:W-:Y:S01]  /*23d0*/  BPT.TRAP 0x1 ;  /* 0x000000040000795c */ /* 0x000fe20000300000 */
.L_x_33:
[----:B------:R-:W-:Y:S01]  /*23e0*/  UIADD3 UR19, UR19, 0x1, URZ ;  /* 0x0000000113137890 */ /* 0x000fe2000fffe03f */
[C---:B------:R-:W-:Y:S01]  /*23f0*/  ISETP.GT.AND P1, PT, R16.reuse, 0x1, PT ;  /* 0x000000011000780c */ /* 0x040fe20003f24270 */
[----:B------:R-:W-:Y:S02]  /*2400*/  VIADD R17, R17, 0x1 ;  /* 0x0000000111117836 */ /* 0x000fe40000000000 */
[----:B------:R-:W-:Y:S01]  /*2410*/  UISETP.NE.AND UP0, UPT, UR19, 0x5, UPT ;  /* 0x000000051300788c */ /* 0x000fe2000bf05270 */
[----:B------:R-:W-:Y:S02]  /*2420*/  VIADD R16, R16, 0xffffffff ;  /* 0xffffffff10107836 */ /* 0x000fe40000000000 */
[C---:B------:R-:W-:Y:S01]  /*2430*/  ISETP.NE.AND P0, PT, R17.reuse, 0x5, PT ;  /* 0x000000051100780c */ /* 0x040fe20003f05270 */
[----:B------:R-:W-:Y:S02]  /*2440*/  USEL UR8, URZ, 0x1, UP0 ;  /* 0x000000013f087887 */ /* 0x000fe40008000000 */
[----:B------:R-:W-:Y:S01]  /*2450*/  USEL UR19, UR19, URZ, UP0 ;  /* 0x0000003f13137287 */ /* 0x000fe20008000000 */
[----:B------:R-:W-:-:S03]  /*2460*/  SEL R17, R17, RZ, P0 ;  /* 0x000000ff11117207 */ /* 0x000fc60000000000 */
[----:B------:R-:W-:Y:S01]  /*2470*/  LOP3.LUT R88, R88, UR8, RZ, 0x3c, !PT ;  /* 0x0000000858587c12 */ /* 0x000fe2000f8e3cff */
[----:B------:R-:W-:Y:S01]  /*2480*/  UMOV UR8, 0x1 ;  /* 0x0000000100087882 */ /* 0x000fe20000000000 */
[----:B------:R-:W-:Y:S06]  /*2490*/  @P1 BRA `(.L_x_34) ;  /* 0xfffffff800a41947 */ /* 0x000fec000383ffff */
.L_x_26:
[----:B------:R-:W-:Y:S01]  /*24a0*/  UISETP.NE.AND UP0, UPT, UR6, URZ, UPT ;  /* 0x0000003f0600728c */ /* 0x000fe2000bf05270 */
[----:B01----:R-:W0:Y:S01]  /*24b0*/  LDC R16, c[0x0][0x28c] ;  /* 0x0000a300ff107b82 */ /* 0x003e220000000800 */
[----:B------:R-:W-:Y:S02]  /*24c0*/  IMAD.U32 R17, RZ, RZ, UR24 ;  /* 0x00000018ff117e24 */ /* 0x000fe4000f8e00ff */
[----:B------:R-:W-:-:S06]  /*24d0*/  USEL UR6, URZ, 0x1, !UP0 ;  /* 0x000000013f067887 */ /* 0x000fcc000c000000 */
[----:B------:R-:W-:-:S13]  /*24e0*/  ISETP.NE.AND P0, PT, RZ, UR6, PT ;  /* 0x00000006ff007c0c */ /* 0x000fda000bf05270 */
[----:B------:R-:W-:Y:S05]  /*24f0*/  @!P0 BRA `(.L_x_35) ;  /* 0x0000000000848947 */ /* 0x000fea0003800000 */
[----:B------:R-:W-:Y:S02]  /*2500*/  WARPGROUP.DEPBAR.LE gsb0, 0x0 ;  /* 0x00008000000079c5 */ /* 0x000fe40000010000 */
[----:B------:R-:W-:Y:S01]  /*2510*/  FADD R85, R24, R85 ;  /* 0x0000005518557221 */ /* 0x000fe20000000000 */
        /* <DEDUP_REMOVED lines=30> */
[----:B------:R-:W-:-:S07]  /*2700*/  FADD R22, R22, R55 ;  /* 0x0000003716167221 */ /* 0x000fce0000000000 */
.L_x_35:
[----:B0-----:R-:W-:Y:S01]  /*2710*/  ISETP.GE.AND P0, PT, R16, 0x1, PT ;  /* 0x000000011000780c */ /* 0x001fe20003f06270 */
[----:B------:R0:W-:Y:S01]  /*2720*/  SYNCS.ARRIVE.TRANS64.A1T0 RZ, [R17+UR23], RZ ;  /* 0x000000ff11ff79a7 */ /* 0x0001e20008100017 */
[----:B------:R-:W-:-:S11]  /*2730*/  WARPGROUP.DEPBAR.LE gsb0, 0x0 ;  /* 0x00008000000079c5 */ /* 0x000fd60000010000 */
[----:B------:R-:W-:Y:S05]  /*2740*/  @!P0 BRA `(.L_x_36) ;  /* 0x0000000000488947 */ /* 0x000fea0003800000 */
[----:B------:R-:W-:-:S13]  /*2750*/  ISETP.NE.AND P0, PT, R86, 0x3, PT ;  /* 0x000000035600780c */ /* 0x000fda0003f05270 */
[----:B------:R-:W-:Y:S05]  /*2760*/  @!P0 BRA `(.L_x_37) ;  /* 0x0000000000048947 */ /* 0x000fea0003800000 */
[----:B------:R-:W-:Y:S01]  /*2770*/  BPT.TRAP 0x1 ;  /* 0x000000040000795c */ /* 0x000fe20000300000 */
.L_x_37:
[----:B------:R-:W-:-:S13]  /*2780*/  ISETP.NE.AND P0, PT, R13, RZ, PT ;  /* 0x000000ff0d00720c */ /* 0x000fda0003f05270 */
[----:B------:R-:W-:-:S05]  /*2790*/  VOTEU.ANY UP0, P0 ;  /* 0x00000000003f7886 */ /* 0x000fca0000000100 */
[----:B------:R-:W-:-:S06]  /*27a0*/  @UP0 UIADD3 UR6, UR14, UR5, URZ ;  /* 0x000000050e060290 */ /* 0x000fcc000fffe03f */
[----:B------:R-:W-:Y:S02]  /*27b0*/  IMAD.U32 R16, RZ, RZ, UR6 ;  /* 0x00000006ff107e24 */ /* 0x000fe4000f8e00ff */
[----:B------:R-:W-:Y:S02]  /*27c0*/  IMAD.U32 R19, RZ, RZ, UR6 ;  /* 0x00000006ff137e24 */ /* 0x000fe4000f8e00ff */
[----:B0-----:R-:W-:-:S05]  /*27d0*/  @P0 IMAD.WIDE.U32 R16, R16, -0x33333333, RZ ;  /* 0xcccccccd10100825 */ /* 0x001fca00078e00ff */
[----:B------:R-:W-:-:S05]  /*27e0*/  @P0 SHF.R.U32.HI R16, RZ, 0x2, R17 ;  /* 0x00000002ff100819 */ /* 0x000fca0000011611 */
[----:B------:R-:W-:-:S05]  /*27f0*/  @P0 IMAD R16, R16, -0x5, R19 ;  /* 0xfffffffb10100824 */ /* 0x000fca00078e0213 */
[----:B------:R-:W-:-:S05]  /*2800*/  @P0 LEA R16, R16, UR12, 0x3 ;  /* 0x0000000c10100c11 */ /* 0x000fca000f8e18ff */
[----:B------:R-:W-:-:S05]  /*2810*/  @P0 VIADD R17, R16, 0x28 ;  /* 0x0000002810110836 */ /* 0x000fca0000000000 */
[----:B------:R-:W-:-:S04]  /*2820*/  @P0 PRMT R17, R12, 0x654, R17 ;  /* 0x000006540c110816 */ /* 0x000fc80000000011 */
[----:B------:R1:W-:Y:S01]  /*2830*/  @P0 SYNCS.ARRIVE.TRANS64.RED.A1T0 RZ, [R17+URZ], RZ ;  /* 0x000000ff11ff09a7 */ /* 0x0003e2000810043f */
[----:B------:R-:W-:-:S13]  /*2840*/  ISETP.GT.U32.AND P0, PT, R7, 0x1, PT ;  /* 0x000000010700780c */ /* 0x000fda0003f04070 */
[----:B-1----:R-:W-:Y:S05]  /*2850*/  @P0 BRA `(.L_x_36) ;  /* 0x0000000000040947 */ /* 0x002fea0003800000 */
[----:B------:R-:W-:Y:S01]  /*2860*/  BPT.TRAP 0x1 ;  /* 0x000000040000795c */ /* 0x000fe20000300000 */
.L_x_36:
[----:B------:R-:W-:Y:S01]  /*2870*/  SHF.L.U32 R16, R87, 0x1f, RZ ;  /* 0x0000001f57107819 */ /* 0x000fe200000006ff */
[----:B------:R-:W-:Y:S01]  /*2880*/  UIADD3 UR5, UR22, UR5, URZ ;  /* 0x0000000516057290 */ /* 0x000fe2000fffe03f */
[----:B------:R-:W1:Y:S01]  /*2890*/  LDC R31, c[0x0][0x288] ;  /* 0x0000a200ff1f7b82 */ /* 0x000e620000000800 */
[----:B------:R-:W-:Y:S01]  /*28a0*/  UISETP.GE.U32.AND UP1, UPT, UR22, 0x5, UPT ;  /* 0x000000051600788c */ /* 0x000fe2000bf26070 */
[----:B------:R-:W-:Y:S01]  /*28b0*/  IMAD.SHL.U32 R24, R20, 0x2, RZ ;  /* 0x0000000214187824 */ /* 0x000fe200078e00ff */
[----:B------:R-:W-:Y:S02]  /*28c0*/  UISETP.GT.U32.AND UP0, UPT, UR5, 0x4, UPT ;  /* 0x000000040500788c */ /* 0x000fe4000bf04070 */
[----:B------:R-:W-:Y:S02]  /*28d0*/  UIMAD.WIDE.U32 UR6, UR5, -0x33333333, URZ ;  /* 0xcccccccd050678a5 */ /* 0x000fe4000f8e003f */
[----:B------:R-:W-:Y:S01]  /*28e0*/  UISETP.LT.U32.AND UP0, UPT, UR22, 0x5, UP0 ;  /* 0x000000051600788c */ /* 0x000fe20008701070 */
[----:B------:R-:W4:Y:S01]  /*28f0*/  SYNCS.PHASECHK.TRANS64.TRYWAIT P0, [UR15+0x8], R16 ;  /* 0x00000810ff0075a7 */ /* 0x000f22000800014f */
[----:B------:R-:W-:Y:S01]  /*2900*/  USHF.R.U32.HI UR6, URZ, 0x2, UR7 ;  /* 0x000000023f067899 */ /* 0x000fe20008011607 */
[----:B------:R-:W-:Y:S01]  /*2910*/  SHF.R.S32.HI R25, RZ, 0x1f, R24 ;  /* 0x0000001fff197819 */ /* 0x000fe20000011418 */
[----:B------:R-:W-:-:S02]  /*2920*/  USEL UR8, URZ, 0x1, !UP0 ;  /* 0x000000013f087887 */ /* 0x000fc4000c000000 */
[----:B------:R-:W-:Y:S02]  /*2930*/  UIMAD UR5, UR6, -0x5, UR5 ;  /* 0xfffffffb060578a4 */ /* 0x000fe4000f8e0205 */
[----:B------:R-:W-:-:S04]  /*2940*/  ULOP3.LUT UR4, UR4, UR8, URZ, 0x3c, !UPT ;  /* 0x0000000804047292 */ /* 0x000fc8000f8e3c3f */
[----:B------:R-:W-:Y:S01]  /*2950*/  @UP1 ULOP3.LUT UR4, UR4, 0x1, UR6, 0x78, !UPT ;  /* 0x0000000104041892 */ /* 0x000fe2000f8e7806 */
[----:B-1--4-:R-:W-:Y:S11]  /*2960*/  @!P0 BRA `(.L_x_38) ;  /* 0x0000003c00e48947 */ /* 0x012ff60003800000 */
.L_x_133:
[----:B------:R-:W-:Y:S01]  /*2970*/  IMAD.SHL.U32 R33, R4, 0x40, RZ ;  /* 0x0000004004217824 */ /* 0x000fe200078e00ff */
[----:B------:R-:W-:Y:S01]  /*2980*/  ULDC UR8, c[0x0][0x284] ;  /* 0x0000a10000087ab9 */ /* 0x000fe20000000800 */
[----:B------:R-:W-:Y:S01]  /*2990*/  IMAD.SHL.U32 R4, R6, 0x40, RZ ;  /* 0x0000004006047824 */ /* 0x000fe200078e00ff */
[----:B------:R-:W-:Y:S01]  /*29a0*/  SHF.R.S32.HI R32, RZ, 0x1f, R5 ;  /* 0x0000001fff207819 */ /* 0x000fe20000011405 */
[----:B------:R-:W-:Y:S01]  /*29b0*/  ULDC.64 UR6, c[0x0][0x5d0] ;  /* 0x0001740000067ab9 */ /* 0x000fe20000000a00 */
[----:B------:R-:W-:Y:S01]  /*29c0*/  SHF.R.S32.HI R30, RZ, 0x1f, R33 ;  /* 0x0000001fff1e7819 */ /* 0x000fe20000011421 */
[----:B0-----:R-:W-:Y:S01]  /*29d0*/  IMAD.WIDE.U32 R16, R5, UR6, R24 ;  /* 0x0000000605107c25 */ /* 0x001fe2000f8e0018 */
[----:B------:R-:W-:-:S03]  /*29e0*/  ISETP.GE.AND P0, PT, R4, UR8, PT ;  /* 0x0000000804007c0c */ /* 0x000fc6000bf06270 */
[----:B------:R-:W-:Y:S01]  /*29f0*/  IMAD R18, R32, UR6, RZ ;  /* 0x0000000620127c24 */ /* 0x000fe2000f8e02ff */
[C---:B------:R-:W-:Y:S02]  /*2a00*/  ISETP.GE.OR P0, PT, R33.reuse, R31, P0 ;  /* 0x0000001f2100720c */ /* 0x040fe40000706670 */
[----:B------:R-:W-:Y:S01]  /*2a10*/  IADD3 R16, P1, R33, R16, RZ ;  /* 0x0000001021107210 */ /* 0x000fe20007f3e0ff */
[----:B------:R-:W-:-:S05]  /*2a20*/  IMAD R19, R5, UR7, R18 ;  /* 0x0000000705137c24 */ /* 0x000fca000f8e0212 */
[----:B------:R-:W-:-:S05]  /*2a30*/  IADD3.X R17, R30, R17, R19, P1, !PT ;  /* 0x000000111e117210 */ /* 0x000fca0000ffe413 */
[----:B------:R-:W-:Y:S05]  /*2a40*/  @P0 BRA `(.L_x_39) ;  /* 0x0000002400a80947 */ /* 0x000fea0003800000 */
[----:B------:R-:W0:Y:S01]  /*2a50*/  LDC.64 R26, c[0x0][0x5c8] ;  /* 0x00017200ff1a7b82 */ /* 0x000e220000000a00 */
[----:B------:R-:W-:Y:S01]  /*2a60*/  IMAD.WIDE R28, R6, 0x40, R10 ;  /* 0x00000040061c7825 */ /* 0x000fe200078e020a */
[----:B------:R-:W-:Y:S01]  /*2a70*/  ULDC.64 UR6, c[0x0][0x5c0] ;  /* 0x0001700000067ab9 */ /* 0x000fe20000000a00 */
[----:B------:R-:W-:Y:S02]  /*2a80*/  BSSY B0, `(.L_x_39) ;  /* 0x0000266000007945 */ /* 0x000fe40003800000 */
[-C--:B0-----:R-:W-:Y:S02]  /*2a90*/  IMAD R6, R29, R26.reuse, RZ ;  /* 0x0000001a1d067224 */ /* 0x081fe400078e02ff */
[----:B------:R-:W-:-:S04]  /*2aa0*/  IMAD.WIDE.U32 R16, R28, R26, R16 ;  /* 0x0000001a1c107225 */ /* 0x000fc800078e0010 */
[----:B------:R-:W-:Y:S01]  /*2ab0*/  IMAD R19, R28, R27, R6 ;  /* 0x0000001b1c137224 */ /* 0x000fe200078e0206 */
[----:B------:R-:W-:Y:S02]  /*2ac0*/  LEA R18, P0, R26, R16, 0x3 ;  /* 0x000000101a127211 */ /* 0x000fe400078018ff */
[----:B------:R-:W-:Y:S01]  /*2ad0*/  IADD3 R16, P1, R16, UR6, RZ ;  /* 0x0000000610107c10 */ /* 0x000fe2000ff3e0ff */
[----:B------:R-:W-:Y:S01]  /*2ae0*/  IMAD.IADD R19, R17, 0x1, R19 ;  /* 0x0000000111137824 */ /* 0x000fe200078e0213 */
[----:B------:R-:W-:-:S04]  /*2af0*/  IADD3 R18, P2, R18, UR6, RZ ;  /* 0x0000000612127c10 */ /* 0x000fc8000ff5e0ff */
[----:B------:R-:W-:Y:S01]  /*2b00*/  LEA.HI.X R6, R26, R19, R27, 0x3, P0 ;  /* 0x000000131a067211 */ /* 0x000fe200000f1c1b */
[----:B------:R-:W-:Y:S01]  /*2b10*/  IMAD R26, R20, -0x2, R31 ;  /* 0xfffffffe141a7824 */ /* 0x000fe200078e021f */
[----:B---3-5:R-:W-:Y:S02]  /*2b20*/  FSETP.NEU.AND P0, PT, R15, RZ, PT ;  /* 0x000000ff0f00720b */ /* 0x028fe40003f0d000 */
[----:B------:R-:W-:Y:S01]  /*2b30*/  IADD3.X R17, R19, UR7, RZ, P1, !PT ;  /* 0x0000000713117c10 */ /* 0x000fe20008ffe4ff */
[----:B------:R-:W-:Y:S01]  /*2b40*/  IMAD.IADD R26, R26, 0x1, -R33 ;  /* 0x000000011a1a7824 */ /* 0x000fe200078e0a21 */
[----:B------:R-:W-:Y:S01]  /*2b50*/  IADD3.X R19, R6, UR7, RZ, P2, !PT ;  /* 0x0000000706137c10 */ /* 0x000fe200097fe4ff */
[----:B------:R-:W-:-:S08]  /*2b60*/  IMAD.IADD R6, R21, 0x1, -R4 ;  /* 0x0000000115067824 */ /* 0x000fd000078e0a04 */
[----:B------:R-:W-:Y:S05]  /*2b70*/  @!P0 BRA `(.L_x_40) ;  /* 0x0000001c00188947 */ /* 0x000fea0003800000 */
[----:B------:R-:W-:Y:S01]  /*2b80*/  ULDC.64 UR6, c[0x0][0x5b8] ;  /* 0x00016e0000067ab9 */ /* 0x000fe20000000a00 */
[----:B------:R-:W-:Y:S01]  /*2b90*/  ULDC.64 UR8, c[0x0][0x5a8] ;  /* 0x00016a0000087ab9 */ /* 0x000fe20000000a00 */
[----:B------:R-:W-:Y:S01]  /*2ba0*/  IMAD.WIDE.U32 R24, R5, UR6, R24 ;  /* 0x0000000605187c25 */ /* 0x000fe2000f8e0018 */
[----:B------:R-:W-:Y:S03]  /*2bb0*/  BSSY B1, `(.L_x_41) ;  /* 0x0000010000017945 */ /* 0x000fe60003800000 */
[----:B------:R-:W-:Y:S01]  /*2bc0*/  IMAD R4, R32, UR6, RZ ;  /* 0x0000000620047c24 */ /* 0x000fe2000f8e02ff */
[----:B------:R-:W-:-:S03]  /*2bd0*/  IADD3 R24, P0, R33, R24, RZ ;  /* 0x0000001821187210 */ /* 0x000fc60007f1e0ff */
[----:B------:R-:W-:Y:S01]  /*2be0*/  IMAD R5, R5, UR7, R4 ;  /* 0x0000000705057c24 */ /* 0x000fe2000f8e0204 */
[----:B------:R-:W-:Y:S02]  /*2bf0*/  ULDC.64 UR6, c[0x0][0x5b0] ;  /* 0x00016c0000067ab9 */ /* 0x000fe40000000a00 */
[----:B------:R-:W-:Y:S02]  /*2c00*/  IMAD R27, R29, UR6, RZ ;  /* 0x000000061d1b7c24 */ /* 0x000fe4000f8e02ff */
[----:B------:R-:W-:Y:S02]  /*2c10*/  IADD3.X R25, R30, R25, R5, P0, !PT ;  /* 0x000000191e197210 */ /* 0x000fe400007fe405 */
[----:B------:R-:W-:Y:S01]  /*2c20*/  ISETP.GE.AND P0, PT, R26, 0x1, PT ;  /* 0x000000011a00780c */ /* 0x000fe20003f06270 */
[C---:B------:R-:W-:Y:S02]  /*2c30*/  IMAD R27, R28.reuse, UR7, R27 ;  /* 0x000000071c1b7c24 */ /* 0x040fe4000f8e021b */
[----:B------:R-:W-:Y:S01]  /*2c40*/  IMAD.WIDE.U32 R4, R28, UR6, R24 ;  /* 0x000000061c047c25 */ /* 0x000fe2000f8e0018 */
[----:B------:R-:W-:-:S02]  /*2c50*/  ISETP.LT.OR P3, PT, R6, 0x1, !P0 ;  /* 0x000000010600780c */ /* 0x000fc40004761670 */
[----:B------:R-:W-:-:S04]  /*2c60*/  IADD3 R4, P1, R4, UR8, RZ ;  /* 0x0000000804047c10 */ /* 0x000fc8000ff3e0ff */
[--C-:B------:R-:W-:Y:S02]  /*2c70*/  IADD3.X R5, R5, UR9, R27.reuse, P1, !PT ;  /* 0x0000000905057c10 */ /* 0x100fe40008ffe41b */
[----:B------:R-:W-:-:S05]  /*2c80*/  PRMT R27, RZ, 0x7610, R27 ;  /* 0x00007610ff1b7816 */ /* 0x000fca000000001b */
[----:B------:R-:W-:Y:S05]  /*2c90*/  @P3 BRA `(.L_x_42) ;  /* 0x0000000000043947 */ /* 0x000fea0003800000 */
[----:B------:R0:W5:Y:S02]  /*2ca0*/  LDG.E.U8 R27, desc[UR20][R4.64] ;  /* 0x00000014041b7981 */ /* 0x000164000c1e1100 */
.L_x_42:
[----:B------:R-:W-:Y:S05]  /*2cb0*/  BSYNC B1 ;  /* 0x0000000000017941 */ /* 0x000fea0003800000 */
.L_x_41:
[----:B-----5:R-:W-:Y:S01]  /*2cc0*/  LOP3.LUT R27, R27, 0xff, RZ, 0xc0, !PT ;  /* 0x000000ff1b1b7812 */ /* 0x020fe200078ec0ff */
[----:B------:R-:W-:Y:S01]  /*2cd0*/  BSSY B1, `(.L_x_43) ;  /* 0x000000c000017945 */ /* 0x000fe20003800000 */
[----:B------:R-:W-:Y:S02]  /*2ce0*/  ISETP.GE.AND P1, PT, R26, 0x2, PT ;  /* 0x000000021a00780c */ /* 0x000fe40003f26270 */
[----:B------:R-:W-:Y:S02]  /*2cf0*/  F2FP.F16.E5M2.UNPACK_B R27, R27 ;  /* 0x0000001bff1b723e */ /* 0x000fe400020004ff */
[----:B------:R-:W-:-:S03]  /*2d00*/  ISETP.LT.OR P2, PT, R6, 0x1, !P1 ;  /* 0x000000010600780c */ /* 0x000fc60004f41670 */
[----:B------:R-:W-:Y:S01]  /*2d10*/  HADD2.F32 R30, -RZ, R27.H0_H0 ;  /* 0x2000001bff1e7230 */ /* 0x000fe20000004100 */
[----:B------:R-:W-:-:S04]  /*2d20*/  PRMT R27, RZ, 0x7610, R27 ;  /* 0x00007610ff1b7816 */ /* 0x000fc8000000001b */
[----:B------:R-:W-:-:S04]  /*2d30*/  FMUL R30, R30, R15 ;  /* 0x0000000f1e1e7220 */ /* 0x000fc80000400000 */
[----:B--2---:R-:W-:-:S05]  /*2d40*/  FFMA R30, R85, R14, R30 ;  /* 0x0000000e551e7223 */ /* 0x004fca000000001e */
[----:B------:R-:W-:-:S05]  /*2d50*/  F2FP.SATFINITE.E5M2.F32.PACK_AB_MERGE_C R31, RZ, R30, RZ ;  /* 0x0000001eff1f723e */ /* 0x000fca00048060ff */
[----:B------:R1:W-:Y:S01]  /*2d60*/  @!P3 STG.E.U8 desc[UR20][R16.64], R31 ;  /* 0x0000001f1000b986 */ /* 0x0003e2000c101114 */
[----:B------:R-:W-:Y:S05]  /*2d70*/  @P2 BRA `(.L_x_44) ;  /* 0x0000000000042947 */ /* 0x000fea0003800000 */
[----:B------:R2:W5:Y:S02]  /*2d80*/  LDG.E.U8 R27, desc[UR20][R4.64+0x1] ;  /* 0x00000114041b7981 */ /* 0x000564000c1e1100 */
.L_x_44:
[----:B------:R-:W-:Y:S05]  /*2d90*/  BSYNC B1 ;  /* 0x0000000000017941 */ /* 0x000fea0003800000 */
.L_x_43:
[----:B-----5:R-:W-:Y:S01]  /*2da0*/  LOP3.LUT R27, R27, 0xff, RZ, 0xc0, !PT ;  /* 0x000000ff1b1b7812 */ /* 0x020fe200078ec0ff */
[----:B------:R-:W-:Y:S01]  /*2db0*/  BSSY B1, `(.L_x_45) ;  /* 0x0000012000017945 */ /* 0x000fe20003800000 */
[----:B-1----:R-:W-:Y:S02]  /*2dc0*/  IADD3 R31, P3, R28, 0x8, RZ ;  /* 0x000000081c1f7810 */ /* 0x002fe40007f7e0ff */
[----:B------:R-:W-:Y:S02]  /*2dd0*/  F2FP.F16.E5M2.UNPACK_B R27, R27 ;  /* 0x0000001bff1b723e */ /* 0x000fe400020004ff */
[----:B------:R-:W-:Y:S01]  /*2de0*/  ISETP.LT.OR P0, PT, R6, 0x9, !P0 ;  /* 0x000000090600780c */ /* 0x000fe20004701670 */
[----:B------:R-:W-:Y:S02]  /*2df0*/  IMAD.X R29, RZ, RZ, R29, P3 ;  /* 0x000000ffff1d7224 */ /* 0x000fe400018e061d */
[----:B------:R-:W-:Y:S02]  /*2e00*/  HADD2.F32 R28, -RZ, R27.H0_H0 ;  /* 0x2000001bff1c7230 */ /* 0x000fe40000004100 */
[----:B------:R-:W-:-:S04]  /*2e10*/  IMAD.WIDE.U32 R24, R31, UR6, R24 ;  /* 0x000000061f187c25 */ /* 0x000fc8000f8e0018 */
[----:B------:R-:W-:Y:S01]  /*2e20*/  FMUL R27, R28, R15 ;  /* 0x0000000f1c1b7220 */ /* 0x000fe20000400000 */
[----:B------:R-:W-:Y:S01]  /*2e30*/  IMAD R28, R29, UR6, RZ ;  /* 0x000000061d1c7c24 */ /* 0x000fe2000f8e02ff */
[----:B------:R-:W-:Y:S02]  /*2e40*/  IADD3 R24, P3, R24, UR8, RZ ;  /* 0x0000000818187c10 */ /* 0x000fe4000ff7e0ff */
[----:B------:R-:W-:Y:S01]  /*2e50*/  FFMA R27, R84, R14, R27 ;  /* 0x0000000e541b7223 */ /* 0x000fe2000000001b */
[----:B------:R-:W-:-:S04]  /*2e60*/  IMAD R31, R31, UR7, R28 ;  /* 0x000000071f1f7c24 */ /* 0x000fc8000f8e021c */
[----:B------:R-:W-:Y:S02]  /*2e70*/  F2FP.SATFINITE.E5M2.F32.PACK_AB_MERGE_C R29, RZ, R27, RZ ;  /* 0x0000001bff1d723e */ /* 0x000fe400048060ff */
[----:B------:R-:W-:Y:S02]  /*2e80*/  IADD3.X R25, R25, UR9, R31, P3, !PT ;  /* 0x0000000919197c10 */ /* 0x000fe40009ffe41f */
[----:B------:R-:W-:Y:S01]  /*2e90*/  PRMT R27, RZ, 0x7610, R27 ;  /* 0x00007610ff1b7816 */ /* 0x000fe2000000001b */
[----:B------:R1:W-:Y:S01]  /*2ea0*/  @!P2 STG.E.U8 desc[UR20][R16.64+0x1], R29 ;  /* 0x0000011d1000a986 */ /* 0x0003e2000c101114 */
[----:B------:R-:W-:Y:S05]  /*2eb0*/  @P0 BRA `(.L_x_46) ;  /* 0x0000000000040947 */ /* 0x000fea0003800000 */
[----:B------:R3:W5:Y:S02]  /*2ec0*/  LDG.E.U8 R27, desc[UR20][R24.64] ;  /* 0x00000014181b7981 */ /* 0x000764000c1e1100 */
.L_x_46:
[----:B------:R-:W-:Y:S05]  /*2ed0*/  BSYNC B1 ;  /* 0x0000000000017941 */ /* 0x000fea0003800000 */
.L_x_45:
[----:B-----5:R-:W-:Y:S01]  /*2ee0*/  LOP3.LUT R27, R27, 0xff, RZ, 0xc0, !PT ;  /* 0x000000ff1b1b7812 */ /* 0x020fe200078ec0ff */
[----:B------:R-:W-:Y:S01]  /*2ef0*/  BSSY B1, `(.L_x_47) ;  /* 0x000000b000017945 */ /* 0x000fe20003800000 */
[----:B------:R-:W-:Y:S02]  /*2f00*/  ISETP.LT.OR P1, PT, R6, 0x9, !P1 ;  /* 0x000000090600780c */ /* 0x000fe40004f21670 */
[----:B------:R-:W-:-:S05]  /*2f10*/  F2FP.F16.E5M2.UNPACK_B R27, R27 ;  /* 0x0000001bff1b723e */ /* 0x000fca00020004ff */
[----:B------:R-:W-:Y:S01]  /*2f20*/  HADD2.F32 R28, -RZ, R27.H0_H0 ;  /* 0x2000001bff1c7230 */ /* 0x000fe20000004100 */
[----:B------:R-:W-:-:S04]  /*2f30*/  PRMT R27, RZ, 0x7610, R27 ;  /* 0x00007610ff1b7816 */ /* 0x000fc8000000001b */
[----:B------:R-:W-:-:S04]  /*2f40*/  FMUL R28, R28, R15 ;  /* 0x0000000f1c1c7220 */ /* 0x000fc80000400000 */
[----:B------:R-:W-:-:S05]  /*2f50*/  FFMA R28, R83, R14, R28 ;  /* 0x0000000e531c7223 */ /* 0x000fca000000001c */
[----:B-1----:R-:W-:-:S05]  /*2f60*/  F2FP.SATFINITE.E5M2.F32.PACK_AB_MERGE_C R29, RZ, R28, RZ ;  /* 0x0000001cff1d723e */ /* 0x002fca00048060ff */
[----:B------:R1:W-:Y:S01]  /*2f70*/  @!P0 STG.E.U8 desc[UR20][R18.64], R29 ;  /* 0x0000001d12008986 */ /* 0x0003e2000c101114 */
[----:B------:R-:W-:Y:S05]  /*2f80*/  @P1 BRA `(.L_x_48) ;  /* 0x0000000000041947 */ /* 0x000fea0003800000 */
[----:B------:R4:W5:Y:S02]  /*2f90*/  LDG.E.U8 R27, desc[UR20][R24.64+0x1] ;  /* 0x00000114181b7981 */ /* 0x000964000c1e1100 */
.L_x_48:
[----:B------:R-:W-:Y:S05]  /*2fa0*/  BSYNC B1 ;  /* 0x0000000000017941 */ /* 0x000fea0003800000 */
.L_x_47:
[----:B-----5:R-:W-:Y:S01]  /*2fb0*/  LOP3.LUT R27, R27, 0xff, RZ, 0xc0, !PT ;  /* 0x000000ff1b1b7812 */ /* 0x020fe200078ec0ff */
[----:B------:R-:W-:Y:S01]  /*2fc0*/  BSSY B1, `(.L_x_49) ;  /* 0x000000c000017945 */ /* 0x000fe20003800000 */
[----:B------:R-:W-:Y:S02]  /*2fd0*/  ISETP.GE.AND P0, PT, R26, 0x9, PT ;  /* 0x000000091a00780c */ /* 0x000fe40003f06270 */
[----:B------:R-:W-:Y:S02]  /*2fe0*/  F2FP.F16.E5M2.UNPACK_B R27, R27 ;  /* 0x0000001bff1b723e */ /* 0x000fe400020004ff */
[----:B------:R-:W-:-:S03]  /*2ff0*/  ISETP.LT.OR P2, PT, R6, 0x1, !P0 ;  /* 0x000000010600780c */ /* 0x000fc60004741670 */
[----:B------:R-:W-:-:S05]  /*3000*/  HADD2.F32 R28, -RZ, R27.H0_H0 ;  /* 0x2000001bff1c7230 */ /* 0x000fca0000004100 */
[----:B------:R-:W-:-:S04]  /*3010*/  FMUL R27, R28, R15 ;  /* 0x0000000f1c1b7220 */ /* 0x000fc80000400000 */
[----:B------:R-:W-:-:S05]  /*3020*/  FFMA R27, R82, R14, R27 ;  /* 0x0000000e521b7223 */ /* 0x000fca000000001b */
[----:B-1----:R-:W-:Y:S02]  /*3030*/  F2FP.SATFINITE.E5M2.F32.PACK_AB_MERGE_C R29, RZ, R27, RZ ;  /* 0x0000001bff1d723e */ /* 0x002fe400048060ff */
[----:B------:R-:W-:-:S03]  /*3040*/  PRMT R27, RZ, 0x7610, R27 ;  /* 0x00007610ff1b7816 */ /* 0x000fc6000000001b */
[----:B------:R1:W-:Y:S01]  /*3050*/  @!P1 STG.E.U8 desc[UR20][R18.64+0x1], R29 ;  /* 0x0000011d12009986 */ /* 0x0003e2000c101114 */
[----:B------:R-:W-:Y:S05]  /*3060*/  @P2 BRA `(.L_x_50) ;  /* 0x0000000000042947 */ /* 0x000fea0003800000 */
[----:B------:R0:W5:Y:S02]  /*3070*/  LDG.E.U8 R27, desc[UR20][R4.64+0x8] ;  /* 0x00000814041b7981 */ /* 0x000164000c1e1100 */
.L_x_50:
[----:B------:R-:W-:Y:S05]  /*3080*/  BSYNC B1 ;  /* 0x0000000000017941 */ /* 0x000fea0003800000 */
.L_x_49:
        /* <DEDUP_REMOVED lines=13> */
.L_x_52:
[----:B------:R-:W-:Y:S05]  /*3160*/  BSYNC B1 ;  /* 0x0000000000017941 */ /* 0x000fea0003800000 */
.L_x_51:
[----:B-----5:R-:W-:Y:S01]  /*3170*/  LOP3.LUT R27, R27, 0xff, RZ, 0xc0, !PT ;  /* 0x000000ff1b1b7812 */ /* 0x020fe200078ec0ff */
[----:B------:R-:W-:Y:S01]  /*3180*/  BSSY B1, `(.L_x_53) ;  /* 0x000000b000017945 */ /* 0x000fe20003800000 */
[----:B------:R-:W-:Y:S02]  /*3190*/  ISETP.LT.OR P0, PT, R6, 0x9, !P0 ;  /* 0x000000090600780c */ /* 0x000fe40004701670 */
[----:B------:R-:W-:-:S05]  /*31a0*/  F2FP.F16.E5M2.UNPACK_B R27, R27 ;  /* 0x0000001bff1b723e */ /* 0x000fca00020004ff */
        /* <DEDUP_REMOVED lines=8> */
.L_x_54:
[----:B------:R-:W-:Y:S05]  /*3230*/  BSYNC B1 ;  /* 0x0000000000017941 */ /* 0x000fea0003800000 */
.L_x_53:
        /* <DEDUP_REMOVED lines=12> */
.L_x_56:
[----:B------:R-:W-:Y:S05]  /*3300*/  BSYNC B1 ;  /* 0x0000000000017941 */ /* 0x000fea0003800000 */
.L_x_55:
        /* <DEDUP_REMOVED lines=13> */
.L_x_58:
[----:B------:R-:W-:Y:S05]  /*33e0*/  BSYNC B1 ;  /* 0x0000000000017941 */ /* 0x000fea0003800000 */
.L_x_57:
        /* <DEDUP_REMOVED lines=13> */
.L_x_60:
[----:B------:R-:W-:Y:S05]  /*34c0*/  BSYNC B1 ;  /* 0x0000000000017941 */ /* 0x000fea0003800000 */
.L_x_59:
        /* <DEDUP_REMOVED lines=12> */
.L_x_62:
[----:B------:R-:W-:Y:S05]  /*3590*/  BSYNC B1 ;  /* 0x0000000000017941 */ /* 0x000fea0003800000 */
.L_x_61:
        /* <DEDUP_REMOVED lines=12> */
.L_x_64:
[----:B------:R-:W-:Y:S05]  /*3660*/  BSYNC B1 ;  /* 0x0000000000017941 */ /* 0x000fea0003800000 */
.L_x_63:
        /* <DEDUP_REMOVED lines=13> */
.L_x_66:
[----:B------:R-:W-:Y:S05]  /*3740*/  BSYNC B1 ;  /* 0x0000000000017941 */ /* 0x000fea0003800000 */
.L_x_65:
        /* <DEDUP_REMOVED lines=13> */
.L_x_68:
[----:B------:R-:W-:Y:S05]  /*3820*/  BSYNC B1 ;  /* 0x0000000000017941 */ /* 0x000fea0003800000 */
.L_x_67:
        /* <DEDUP_REMOVED lines=12> */
.L_x_70:
[----:B------:R-:W-:Y:S05]  /*38f0*/  BSYNC B1 ;  /* 0x0000000000017941 */ /* 0x000fea0003800000 */
.L_x_69:
        /* <DEDUP_REMOVED lines=12> */
.L_x_72:
[----:B------:R-:W-:Y:S05]  /*39c0*/  BSYNC B1 ;  /* 0x0000000000017941 */ /* 0x000fea0003800000 */
.L_x_71:
        /* <DEDUP_REMOVED lines=13> */
.L_x_74:
[----:B------:R-:W-:Y:S05]  /*3aa0*/  BSYNC B1 ;  /* 0x0000000000017941 */ /* 0x000fea0003800000 */
.L_x_73:
        /* <DEDUP_REMOVED lines=13> */
.L_x_76:
[----:B------:R-:W-:Y:S05]  /*3b80*/  BSYNC B1 ;  /* 0x0000000000017941 */ /* 0x000fea0003800000 */
.L_x_75:
        /* <DEDUP_REMOVED lines=12> */
.L_x_78:
[----:B------:R-:W-:Y:S05]  /*3c50*/  BSYNC B1 ;  /* 0x0000000000017941 */ /* 0x000fea0003800000 */
.L_x_77:
        /* <DEDUP_REMOVED lines=12> */
.L_x_80:
[----:B------:R-:W-:Y:S05]  /*3d20*/  BSYNC B1 ;  /* 0x0000000000017941 */ /* 0x000fea0003800000 */
.L_x_79:
        /* <DEDUP_REMOVED lines=13> */
.L_x_82:
[----:B------:R-:W-:Y:S05]  /*3e00*/  BSYNC B1 ;  /* 0x0000000000017941 */ /* 0x000fea0003800000 */
.L_x_81:
        /* <DEDUP_REMOVED lines=13> */
.L_x_84:
[----:B------:R-:W-:Y:S05]  /*3ee0*/  BSYNC B1 ;  /* 0x0000000000017941 */ /* 0x000fea0003800000 */
.L_x_83:
        /* <DEDUP_REMOVED lines=12> */
.L_x_86:
[----:B------:R-:W-:Y:S05]  /*3fb0*/  BSYNC B1 ;  /* 0x0000000000017941 */ /* 0x000fea0003800000 */
.L_x_85:
        /* <DEDUP_REMOVED lines=12> */
.L_x_88:
[----:B------:R-:W-:Y:S05]  /*4080*/  BSYNC B1 ;  /* 0x0000000000017941 */ /* 0x000fea0003800000 */
.L_x_87:
        /* <DEDUP_REMOVED lines=13> */
.L_x_90:
[----:B------:R-:W-:Y:S05]  /*4160*/  BSYNC B1 ;  /* 0x0000000000017941 */ /* 0x000fea0003800000 */
.L_x_89:
        /* <DEDUP_REMOVED lines=13> */
.L_x_92:
[----:B------:R-:W-:Y:S05]  /*4240*/  BSYNC B1 ;  /* 0x0000000000017941 */ /* 0x000fea0003800000 */
.L_x_91:
        /* <DEDUP_REMOVED lines=12> */
.L_x_94:
[----:B------:R-:W-:Y:S05]  /*4310*/  BSYNC B1 ;  /* 0x0000000000017941 */ /* 0x000fea0003800000 */
.L_x_93:
        /* <DEDUP_REMOVED lines=12> */
.L_x_96:
[----:B------:R-:W-:Y:S05]  /*43e0*/  BSYNC B1 ;  /* 0x0000000000017941 */ /* 0x000fea0003800000 */
.L_x_95:
        /* <DEDUP_REMOVED lines=13> */
.L_x_98:
[----:B------:R-:W-:Y:S05]  /*44c0*/  BSYNC B1 ;  /* 0x0000000000017941 */ /* 0x000fea0003800000 */
.L_x_97:
[----:B-----5:R-:W-:Y:S01]  /*44d0*/  LOP3.LUT R27, R27, 0xff, RZ, 0xc0, !PT ;  /* 0x000000ff1b1b7812 */ /* 0x020fe200078ec0ff */
[----:B------:R-:W-:Y:S01]  /*44e0*/  BSSY B1, `(.L_x_99) ;  /* 0x000000c000017945 */ /* 0x000fe20003800000 */
[----:B------:R-:W-:Y:S02]  /*44f0*/  ISETP.GE.AND P1, PT, R26, 0x3a, PT ;  /* 0x0000003a1a00780c */ /* 0x000fe40003f26270 */
[----:B------:R-:W-:Y:S02]  /*4500*/  F2FP.F16.E5M2.UNPACK_B R27, R27 ;  /* 0x0000001bff1b723e */ /* 0x000fe400020004ff */
[----:B------:R-:W-:Y:S02]  /*4510*/  ISETP.LT.OR P3, PT, R6, 0x1, !P1 ;  /* 0x000000010600780c */ /* 0x000fe40004f61670 */
[----:B------:R-:W-:Y:S01]  /*4520*/  PRMT R26, RZ, 0x7610, R26 ;  /* 0x00007610ff1a7816 */ /* 0x000fe2000000001a */
[----:B------:R-:W-:-:S05]  /*4530*/  HADD2.F32 R28, -RZ, R27.H0_H0 ;  /* 0x2000001bff1c7230 */ /* 0x000fca0000004100 */
[----:B------:R-:W-:-:S04]  /*4540*/  FMUL R28, R28, R15 ;  /* 0x0000000f1c1c7220 */ /* 0x000fc80000400000 */
[----:B------:R-:W-:-:S05]  /*4550*/  FFMA R28, R57, R14, R28 ;  /* 0x0000000e391c7223 */ /* 0x000fca000000001c */
[----:B------:R-:W-:-:S05]  /*4560*/  F2FP.SATFINITE.E5M2.F32.PACK_AB_MERGE_C R27, RZ, R28, RZ ;  /* 0x0000001cff1b723e */ /* 0x000fca00048060ff */
[----:B------:R0:W-:Y:S01]  /*4570*/  @!P2 STG.E.U8 desc[UR20][R16.64+0x38], R27 ;  /* 0x0000381b1000a986 */ /* 0x0001e2000c101114 */
[----:B------:R-:W-:Y:S05]  /*4580*/  @P3 BRA `(.L_x_100) ;  /* 0x0000000000043947 */ /* 0x000fea0003800000 */
[----:B------:R0:W5:Y:S02]  /*4590*/  LDG.E.U8 R26, desc[UR20][R4.64+0x39] ;  /* 0x00003914041a7981 */ /* 0x000164000c1e1100 */
.L_x_100:
[----:B------:R-:W-:Y:S05]  /*45a0*/  BSYNC B1 ;  /* 0x0000000000017941 */ /* 0x000fea0003800000 */
.L_x_99:
[----:B-----5:R-:W-:Y:S01]  /*45b0*/  LOP3.LUT R26, R26, 0xff, RZ, 0xc0, !PT ;  /* 0x000000ff1a1a7812 */ /* 0x020fe200078ec0ff */
[----:B------:R-:W-:Y:S01]  /*45c0*/  BSSY B1, `(.L_x_101) ;  /* 0x000000b000017945 */ /* 0x000fe20003800000 */
[----:B------:R-:W-:Y:S02]  /*45d0*/  ISETP.LT.OR P0, PT, R6, 0x9, !P0 ;  /* 0x000000090600780c */ /* 0x000fe40004701670 */
[----:B------:R-:W-:Y:S02]  /*45e0*/  F2FP.F16.E5M2.UNPACK_B R26, R26 ;  /* 0x0000001aff1a723e */ /* 0x000fe400020004ff */
[----:B0-2---:R-:W-:-:S03]  /*45f0*/  PRMT R4, RZ, 0x7610, R4 ;  /* 0x00007610ff047816 */ /* 0x005fc60000000004 */
[----:B------:R-:W-:-:S05]  /*4600*/  HADD2.F32 R26, -RZ, R26.H0_H0 ;  /* 0x2000001aff1a7230 */ /* 0x000fca0000004100 */
[----:B------:R-:W-:-:S04]  /*4610*/  FMUL R5, R26, R15 ;  /* 0x0000000f1a057220 */ /* 0x000fc80000400000 */
[----:B------:R-:W-:-:S05]  /*4620*/  FFMA R5, R56, R14, R5 ;  /* 0x0000000e38057223 */ /* 0x000fca0000000005 */
[----:B------:R-:W-:-:S05]  /*4630*/  F2FP.SATFINITE.E5M2.F32.PACK_AB_MERGE_C R5, RZ, R5, RZ ;  /* 0x00000005ff05723e */ /* 0x000fca00048060ff */
[----:B------:R0:W-:Y:S01]  /*4640*/  @!P3 STG.E.U8 desc[UR20][R16.64+0x39], R5 ;  /* 0x000039051000b986 */ /* 0x0001e2000c101114 */
[----:B------:R-:W-:Y:S05]  /*4650*/  @P0 BRA `(.L_x_102) ;  /* 0x0000000000040947 */ /* 0x000fea0003800000 */
[----:B------:R2:W5:Y:S02]  /*4660*/  LDG.E.U8 R4, desc[UR20][R24.64+0x38] ;  /* 0x0000381418047981 */ /* 0x000564000c1e1100 */
.L_x_102:
[----:B------:R-:W-:Y:S05]  /*4670*/  BSYNC B1 ;  /* 0x0000000000017941 */ /* 0x000fea0003800000 */
.L_x_101:
[----:B-----5:R-:W-:Y:S01]  /*4680*/  LOP3.LUT R4, R4, 0xff, RZ, 0xc0, !PT ;  /* 0x000000ff04047812 */ /* 0x020fe200078ec0ff */
[----:B------:R-:W-:Y:S01]  /*4690*/  BSSY B1, `(.L_x_103) ;  /* 0x000000b000017945 */ /* 0x000fe20003800000 */
[----:B------:R-:W-:Y:S02]  /*46a0*/  ISETP.LT.OR P1, PT, R6, 0x9, !P1 ;  /* 0x000000090600780c */ /* 0x000fe40004f21670 */
[----:B------:R-:W-:-:S05]  /*46b0*/  F2FP.F16.E5M2.UNPACK_B R4, R4 ;  /* 0x00000004ff04723e */ /* 0x000fca00020004ff */
[----:B------:R-:W-:-:S05]  /*46c0*/  HADD2.F32 R4, -RZ, R4.H0_H0 ;  /* 0x20000004ff047230 */ /* 0x000fca0000004100 */
[----:B------:R-:W-:-:S04]  /*46d0*/  FMUL R4, R4, R15 ;  /* 0x0000000f04047220 */ /* 0x000fc80000400000 */
[----:B------:R-:W-:-:S05]  /*46e0*/  FFMA R4, R23, R14, R4 ;  /* 0x0000000e17047223 */ /* 0x000fca0000000004 */
[----:B0-----:R-:W-:Y:S02]  /*46f0*/  F2FP.SATFINITE.E5M2.F32.PACK_AB_MERGE_C R5, RZ, R4, RZ ;  /* 0x00000004ff05723e */ /* 0x001fe400048060ff */
[----:B------:R-:W-:-:S03]  /*4700*/  PRMT R4, RZ, 0x7610, R4 ;  /* 0x00007610ff047816 */ /* 0x000fc60000000004 */
[----:B------:R0:W-:Y:S01]  /*4710*/  @!P0 STG.E.U8 desc[UR20][R18.64+0x38], R5 ;  /* 0x0000380512008986 */ /* 0x0001e2000c101114 */
[----:B------:R-:W-:Y:S05]  /*4720*/  @P1 BRA `(.L_x_104) ;  /* 0x0000000000041947 */ /* 0x000fea0003800000 */
[----:B------:R0:W5:Y:S02]  /*4730*/  LDG.E.U8 R4, desc[UR20][R24.64+0x39] ;  /* 0x0000391418047981 */ /* 0x000164000c1e1100 */
.L_x_104:
[----:B------:R-:W-:Y:S05]  /*4740*/  BSYNC B1 ;  /* 0x0000000000017941 */ /* 0x000fea0003800000 */
.L_x_103:
[----:B------:R-:W-:Y:S05]  /*4750*/  @P1 BRA `(.L_x_105) ;  /* 0x0000000800601947 */ /* 0x000fea0003800000 */
[----:B-----5:R-:W-:-:S04]  /*4760*/  LOP3.LUT R4, R4, 0xff, RZ, 0xc0, !PT ;  /* 0x000000ff04047812 */ /* 0x020fc800078ec0ff */
[----:B------:R-:W-:-:S05]  /*4770*/  F2FP.F16.E5M2.UNPACK_B R4, R4 ;  /* 0x00000004ff04723e */ /* 0x000fca00020004ff */
[----:B------:R-:W-:-:S05]  /*4780*/  HADD2.F32 R4, -RZ, R4.H0_H0 ;  /* 0x20000004ff047230 */ /* 0x000fca0000004100 */
[----:B0-----:R-:W-:-:S04]  /*4790*/  FMUL R5, R4, R15 ;  /* 0x0000000f04057220 */ /* 0x001fc80000400000 */
[----:B------:R-:W-:-:S05]  /*47a0*/  FFMA R5, R22, R14, R5 ;  /* 0x0000000e16057223 */ /* 0x000fca0000000005 */
[----:B------:R-:W-:-:S05]  /*47b0*/  F2FP.SATFINITE.E5M2.F32.PACK_AB_MERGE_C R5, RZ, R5, RZ ;  /* 0x00000005ff05723e */ /* 0x000fca00048060ff */
[----:B------:R0:W-:Y:S01]  /*47c0*/  STG.E.U8 desc[UR20][R18.64+0x39], R5 ;  /* 0x0000390512007986 */ /* 0x0001e2000c101114 */
[----:B------:R-:W-:Y:S05]  /*47d0*/  BRA `(.L_x_105) ;  /* 0x0000000800407947 */ /* 0x000fea0003800000 */
.L_x_40:
[C---:B------:R-:W-:Y:S01]  /*47e0*/  ISETP.GE.AND P3, PT, R26.reuse, 0x1, PT ;  /* 0x000000011a00780c */ /* 0x040fe20003f66270 */
[-C--:B--2---:R-:W-:Y:S01]  /*47f0*/  FMUL R85, R85, R14.reuse ;  /* 0x0000000e55557220 */ /* 0x084fe20000400000 */
[----:B------:R-:W-:Y:S01]  /*4800*/  ISETP.GE.AND P0, PT, R26, 0x2, PT ;  /* 0x000000021a00780c */ /* 0x000fe20003f06270 */
[-C--:B------:R-:W-:Y:S01]  /*4810*/  FMUL R84, R84, R14.reuse ;  /* 0x0000000e54547220 */ /* 0x080fe20000400000 */
[C---:B------:R-:W-:Y:S01]  /*4820*/  ISETP.LT.OR P1, PT, R6.reuse, 0x1, !P3 ;  /* 0x000000010600780c */ /* 0x040fe20005f21670 */
[-C--:B------:R-:W-:Y:S01]  /*4830*/  FMUL R83, R83, R14.reuse ;  /* 0x0000000e53537220 */ /* 0x080fe20000400000 */
[----:B------:R-:W-:Y:S01]  /*4840*/  ISETP.LT.OR P2, PT, R6, 0x1, !P0 ;  /* 0x000000010600780c */ /* 0x000fe20004741670 */
[-C--:B------:R-:W-:Y:S01]  /*4850*/  FMUL R82, R82, R14.reuse ;  /* 0x0000000e52527220 */ /* 0x080fe20000400000 */
[----:B------:R-:W-:Y:S01]  /*4860*/  ISETP.LT.OR P3, PT, R6, 0x9, !P3 ;  /* 0x000000090600780c */ /* 0x000fe20005f61670 */
[-C--:B------:R-:W-:Y:S01]  /*4870*/  FMUL R81, R81, R14.reuse ;  /* 0x0000000e51517220 */ /* 0x080fe20000400000 */
[----:B------:R-:W-:Y:S01]  /*4880*/  F2FP.SATFINITE.E5M2.F32.PACK_AB_MERGE_C R85, RZ, R85, RZ ;  /* 0x00000055ff55723e */ /* 0x000fe200048060ff */
[----:B------:R-:W-:Y:S01]  /*4890*/  FMUL R80, R80, R14 ;  /* 0x0000000e50507220 */ /* 0x000fe20000400000 */
[----:B------:R-:W-:Y:S01]  /*48a0*/  F2FP.SATFINITE.E5M2.F32.PACK_AB_MERGE_C R5, RZ, R84, RZ ;  /* 0x00000054ff05723e */ /* 0x000fe200048060ff */
[-C--:B------:R-:W-:Y:S01]  /*48b0*/  FMUL R79, R79, R14.reuse ;  /* 0x0000000e4f4f7220 */ /* 0x080fe20000400000 */
[----:B------:R-:W-:Y:S01]  /*48c0*/  F2FP.SATFINITE.E5M2.F32.PACK_AB_MERGE_C R83, RZ, R83, RZ ;  /* 0x00000053ff53723e */ /* 0x000fe200048060ff */
[-C--:B------:R-:W-:Y:S01]  /*48d0*/  FMUL R78, R78, R14.reuse ;  /* 0x0000000e4e4e7220 */ /* 0x080fe20000400000 */
[----:B------:R-:W-:Y:S01]  /*48e0*/  ISETP.LT.OR P0, PT, R6, 0x9, !P0 ;  /* 0x000000090600780c */ /* 0x000fe20004701670 */
[----:B------:R-:W-:Y:S01]  /*48f0*/  @!P1 STG.E.U8 desc[UR20][R16.64], R85 ;  /* 0x0000005510009986 */ /* 0x000fe2000c101114 */
[C---:B------:R-:W-:Y:S01]  /*4900*/  ISETP.GE.AND P1, PT, R26.reuse, 0x9, PT ;  /* 0x000000091a00780c */ /* 0x040fe20003f26270 */
[-C--:B------:R-:W-:Y:S01]  /*4910*/  FMUL R77, R77, R14.reuse ;  /* 0x0000000e4d4d7220 */ /* 0x080fe20000400000 */
[----:B------:R-:W-:Y:S01]  /*4920*/  F2FP.SATFINITE.E5M2.F32.PACK_AB_MERGE_C R81, RZ, R81, RZ ;  /* 0x00000051ff51723e */ /* 0x000fe200048060ff */
[----:B------:R0:W-:Y:S01]  /*4930*/  @!P2 STG.E.U8 desc[UR20][R16.64+0x1], R5 ;  /* 0x000001051000a986 */ /* 0x0001e2000c101114 */
[----:B------:R-:W-:Y:S01]  /*4940*/  ISETP.GE.AND P2, PT, R26, 0xa, PT ;  /* 0x0000000a1a00780c */ /* 0x000fe20003f46270 */
[----:B------:R-:W-:Y:S01]  /*4950*/  FMUL R76, R76, R14 ;  /* 0x0000000e4c4c7220 */ /* 0x000fe20000400000 */
[----:B------:R-:W-:Y:S01]  /*4960*/  F2FP.SATFINITE.E5M2.F32.PACK_AB_MERGE_C R25, RZ, R80, RZ ;  /* 0x00000050ff19723e */ /* 0x000fe200048060ff */
[----:B------:R-:W-:Y:S01]  /*4970*/  @!P3 STG.E.U8 desc[UR20][R18.64], R83 ;  /* 0x000000531200b986 */ /* 0x000fe2000c101114 */
[----:B------:R-:W-:Y:S01]  /*4980*/  ISETP.LT.OR P3, PT, R6, 0x1, !P1 ;  /* 0x000000010600780c */ /* 0x000fe20004f61670 */
[-C--:B------:R-:W-:Y:S01]  /*4990*/  FMUL R74, R74, R14.reuse ;  /* 0x0000000e4a4a7220 */ /* 0x080fe20000400000 */
[C---:B------:R-:W-:Y:S01]  /*49a0*/  ISETP.LT.OR P5, PT, R6.reuse, 0x1, !P2 ;  /* 0x000000010600780c */ /* 0x040fe200057a1670 */
[-C--:B------:R-:W-:Y:S01]  /*49b0*/  FMUL R75, R75, R14.reuse ;  /* 0x0000000e4b4b7220 */ /* 0x080fe20000400000 */
[----:B------:R-:W-:Y:S01]  /*49c0*/  ISETP.LT.OR P1, PT, R6, 0x9, !P1 ;  /* 0x000000090600780c */ /* 0x000fe20004f21670 */
[-C--:B------:R-:W-:Y:S01]  /*49d0*/  FMUL R73, R73, R14.reuse ;  /* 0x0000000e49497220 */ /* 0x080fe20000400000 */
[----:B------:R-:W-:Y:S01]  /*49e0*/  F2FP.SATFINITE.E5M2.F32.PACK_AB_MERGE_C R79, RZ, R79, RZ ;  /* 0x0000004fff4f723e */ /* 0x000fe200048060ff */
[----:B------:R-:W-:Y:S01]  /*49f0*/  FMUL R72, R72, R14 ;  /* 0x0000000e48487220 */ /* 0x000fe20000400000 */
[----:B0-----:R-:W-:Y:S01]  /*4a00*/  F2FP.SATFINITE.E5M2.F32.PACK_AB_MERGE_C R5, RZ, R82, RZ ;  /* 0x00000052ff05723e */ /* 0x001fe200048060ff */
[-C--:B------:R-:W-:Y:S01]  /*4a10*/  FMUL R70, R70, R14.reuse ;  /* 0x0000000e46467220 */ /* 0x080fe20000400000 */
[----:B------:R-:W-:Y:S01]  /*4a20*/  ISETP.LT.OR P2, PT, R6, 0x9, !P2 ;  /* 0x000000090600780c */ /* 0x000fe20005741670 */
[----:B------:R-:W-:Y:S01]  /*4a30*/  FMUL R71, R71, R14 ;  /* 0x0000000e47477220 */ /* 0x000fe20000400000 */
[----:B------:R-:W-:Y:S01]  /*4a40*/  F2FP.SATFINITE.E5M2.F32.PACK_AB_MERGE_C R27, RZ, R78, RZ ;  /* 0x0000004eff1b723e */ /* 0x000fe200048060ff */
[----:B------:R0:W-:Y:S01]  /*4a50*/  @!P0 STG.E.U8 desc[UR20][R18.64+0x1], R5 ;  /* 0x0000010512008986 */ /* 0x0001e2000c101114 */
[C---:B------:R-:W-:Y:S01]  /*4a60*/  ISETP.GE.AND P0, PT, R26.reuse, 0x11, PT ;  /* 0x000000111a00780c */ /* 0x040fe20003f06270 */
[-C--:B------:R-:W-:Y:S01]  /*4a70*/  FMUL R69, R69, R14.reuse ;  /* 0x0000000e45457220 */ /* 0x080fe20000400000 */
[----:B------:R-:W-:Y:S01]  /*4a80*/  F2FP.SATFINITE.E5M2.F32.PACK_AB_MERGE_C R77, RZ, R77, RZ ;  /* 0x0000004dff4d723e */ /* 0x000fe200048060ff */
[----:B------:R-:W-:Y:S01]  /*4a90*/  @!P3 STG.E.U8 desc[UR20][R16.64+0x8], R81 ;  /* 0x000008511000b986 */ /* 0x000fe2000c101114 */
[----:B------:R-:W-:Y:S01]  /*4aa0*/  ISETP.GE.AND P3, PT, R26, 0x12, PT ;  /* 0x000000121a00780c */ /* 0x000fe20003f66270 */
[-C--:B------:R-:W-:Y:S01]  /*4ab0*/  FMUL R68, R68, R14.reuse ;  /* 0x0000000e44447220 */ /* 0x080fe20000400000 */
[----:B------:R-:W-:Y:S01]  /*4ac0*/  F2FP.SATFINITE.E5M2.F32.PACK_AB_MERGE_C R75, RZ, R75, RZ ;  /* 0x0000004bff4b723e */ /* 0x000fe200048060ff */
[----:B------:R1:W-:Y:S01]  /*4ad0*/  @!P5 STG.E.U8 desc[UR20][R16.64+0x9], R25 ;  /* 0x000009191000d986 */ /* 0x0003e2000c101114 */
[C---:B------:R-:W-:Y:S01]  /*4ae0*/  ISETP.LT.OR P5, PT, R6.reuse, 0x1, !P3 ;  /* 0x000000010600780c */ /* 0x040fe20005fa1670 */
[-C--:B------:R-:W-:Y:S01]  /*4af0*/  FMUL R67, R67, R14.reuse ;  /* 0x0000000e43437220 */ /* 0x080fe20000400000 */
[C---:B------:R-:W-:Y:S01]  /*4b00*/  ISETP.LT.OR P3, PT, R6.reuse, 0x9, !P3 ;  /* 0x000000090600780c */ /* 0x040fe20005f61670 */
[----:B------:R-:W-:Y:S01]  /*4b10*/  @!P1 STG.E.U8 desc[UR20][R18.64+0x8], R79 ;  /* 0x0000084f12009986 */ /* 0x000fe2000c101114 */
[----:B------:R-:W-:Y:S01]  /*4b20*/  ISETP.LT.OR P1, PT, R6, 0x1, !P0 ;  /* 0x000000010600780c */ /* 0x000fe20004721670 */
[----:B------:R-:W-:Y:S01]  /*4b30*/  FMUL R66, R66, R14 ;  /* 0x0000000e42427220 */ /* 0x000fe20000400000 */
[----:B0-----:R-:W-:Y:S01]  /*4b40*/  F2FP.SATFINITE.E5M2.F32.PACK_AB_MERGE_C R5, RZ, R76, RZ ;  /* 0x0000004cff05723e */ /* 0x001fe200048060ff */
[----:B------:R-:W-:Y:S01]  /*4b50*/  @!P2 STG.E.U8 desc[UR20][R18.64+0x9], R27 ;  /* 0x0000091b1200a986 */ /* 0x000fe2000c101114 */
[----:B------:R-:W-:Y:S01]  /*4b60*/  ISETP.GE.AND P2, PT, R26, 0x19, PT ;  /* 0x000000191a00780c */ /* 0x000fe20003f46270 */
[-C--:B------:R-:W-:Y:S01]  /*4b70*/  FMUL R65, R65, R14.reuse ;  /* 0x0000000e41417220 */ /* 0x080fe20000400000 */
[----:B------:R-:W-:Y:S01]  /*4b80*/  ISETP.LT.OR P0, PT, R6, 0x9, !P0 ;  /* 0x000000090600780c */ /* 0x000fe20004701670 */
[----:B------:R-:W-:Y:S01]  /*4b90*/  FMUL R64, R64, R14 ;  /* 0x0000000e40407220 */ /* 0x000fe20000400000 */
[----:B------:R-:W-:Y:S01]  /*4ba0*/  ISETP.LT.OR P6, PT, R6, 0x1, !P2 ;  /* 0x000000010600780c */ /* 0x000fe200057c1670 */
[----:B------:R0:W-:Y:S01]  /*4bb0*/  @!P5 STG.E.U8 desc[UR20][R16.64+0x11], R5 ;  /* 0x000011051000d986 */ /* 0x0001e2000c101114 */
[----:B-1----:R-:W-:Y:S01]  /*4bc0*/  F2FP.SATFINITE.E5M2.F32.PACK_AB_MERGE_C R25, RZ, R74, RZ ;  /* 0x0000004aff19723e */ /* 0x002fe200048060ff */
[-C--:B------:R-:W-:Y:S01]  /*4bd0*/  FMUL R62, R62, R14.reuse ;  /* 0x0000000e3e3e7220 */ /* 0x080fe20000400000 */
[----:B------:R-:W-:Y:S01]  /*4be0*/  F2FP.SATFINITE.E5M2.F32.PACK_AB_MERGE_C R73, RZ, R73, RZ ;  /* 0x00000049ff49723e */ /* 0x000fe200048060ff */
[----:B------:R-:W-:Y:S01]  /*4bf0*/  @!P1 STG.E.U8 desc[UR20][R16.64+0x10], R77 ;  /* 0x0000104d10009986 */ /* 0x000fe2000c101114 */
[----:B------:R-:W-:Y:S01]  /*4c00*/  ISETP.GE.AND P1, PT, R26, 0x1a, PT ;  /* 0x0000001a1a00780c */ /* 0x000fe20003f26270 */
[-C--:B------:R-:W-:Y:S01]  /*4c10*/  FMUL R63, R63, R14.reuse ;  /* 0x0000000e3f3f7220 */ /* 0x080fe20000400000 */
[C---:B------:R-:W-:Y:S01]  /*4c20*/  ISETP.LT.OR P2, PT, R6.reuse, 0x9, !P2 ;  /* 0x000000090600780c */ /* 0x040fe20005741670 */
[----:B------:R1:W-:Y:S01]  /*4c30*/  @!P3 STG.E.U8 desc[UR20][R18.64+0x11], R25 ;  /* 0x000011191200b986 */ /* 0x0003e2000c101114 */
[C---:B------:R-:W-:Y:S01]  /*4c40*/  ISETP.LT.OR P5, PT, R6.reuse, 0x1, !P1 ;  /* 0x000000010600780c */ /* 0x040fe20004fa1670 */
[----:B------:R-:W-:Y:S01]  /*4c50*/  FMUL R61, R61, R14 ;  /* 0x0000000e3d3d7220 */ /* 0x000fe20000400000 */
[----:B------:R-:W-:Y:S01]  /*4c60*/  ISETP.LT.OR P3, PT, R6, 0x9, !P1 ;  /* 0x000000090600780c */ /* 0x000fe20004f61670 */
[----:B------:R-:W-:Y:S01]  /*4c70*/  @!P0 STG.E.U8 desc[UR20][R18.64+0x10], R75 ;  /* 0x0000104b12008986 */ /* 0x000fe2000c101114 */
[----:B0-----:R-:W-:Y:S01]  /*4c80*/  F2FP.SATFINITE.E5M2.F32.PACK_AB_MERGE_C R5, RZ, R72, RZ ;  /* 0x00000048ff05723e */ /* 0x001fe200048060ff */
[-C--:B------:R-:W-:Y:S01]  /*4c90*/  FMUL R60, R60, R14.reuse ;  /* 0x0000000e3c3c7220 */ /* 0x080fe20000400000 */
[C---:B------:R-:W-:Y:S01]  /*4ca0*/  ISETP.GE.AND P0, PT, R26.reuse, 0x21, PT ;  /* 0x000000211a00780c */ /* 0x040fe20003f06270 */
[----:B------:R-:W-:Y:S01]  /*4cb0*/  @!P6 STG.E.U8 desc[UR20][R16.64+0x18], R73 ;  /* 0x000018491000e986 */ /* 0x000fe2000c101114 */
[----:B------:R-:W-:Y:S01]  /*4cc0*/  ISETP.GE.AND P1, PT, R26, 0x22, PT ;  /* 0x000000221a00780c */ /* 0x000fe20003f26270 */
[-C--:B------:R-:W-:Y:S01]  /*4cd0*/  FMUL R59, R59, R14.reuse ;  /* 0x0000000e3b3b7220 */ /* 0x080fe20000400000 */
[----:B------:R-:W-:Y:S01]  /*4ce0*/  ISETP.LT.OR P6, PT, R6, 0x1, !P0 ;  /* 0x000000010600780c */ /* 0x000fe200047c1670 */
[----:B------:R-:W-:Y:S01]  /*4cf0*/  FMUL R58, R58, R14 ;  /* 0x0000000e3a3a7220 */ /* 0x000fe20000400000 */
[----:B-1----:R-:W-:Y:S01]  /*4d00*/  F2FP.SATFINITE.E5M2.F32.PACK_AB_MERGE_C R25, RZ, R70, RZ ;  /* 0x00000046ff19723e */ /* 0x002fe200048060ff */
[----:B------:R0:W-:Y:S01]  /*4d10*/  @!P5 STG.E.U8 desc[UR20][R16.64+0x19], R5 ;  /* 0x000019051000d986 */ /* 0x0001e2000c101114 */
[----:B------:R-:W-:Y:S01]  /*4d20*/  ISETP.LT.OR P5, PT, R6, 0x1, !P1 ;  /* 0x000000010600780c */ /* 0x000fe20004fa1670 */
[-C--:B------:R-:W-:Y:S01]  /*4d30*/  FMUL R57, R57, R14.reuse ;  /* 0x0000000e39397220 */ /* 0x080fe20000400000 */
[----:B------:R-:W-:Y:S01]  /*4d40*/  F2FP.SATFINITE.E5M2.F32.PACK_AB_MERGE_C R71, RZ, R71, RZ ;  /* 0x00000047ff47723e */ /* 0x000fe200048060ff */
[----:B------:R1:W-:Y:S01]  /*4d50*/  @!P3 STG.E.U8 desc[UR20][R18.64+0x19], R25 ;  /* 0x000019191200b986 */ /* 0x0003e2000c101114 */
[----:B------:R-:W-:Y:S01]  /*4d60*/  F2FP.SATFINITE.E5M2.F32.PACK_AB_MERGE_C R69, RZ, R69, RZ ;  /* 0x00000045ff45723e */ /* 0x000fe200048060ff */
[----:B------:R-:W-:Y:S01]  /*4d70*/  FMUL R56, R56, R14 ;  /* 0x0000000e38387220 */ /* 0x000fe20000400000 */
[----:B------:R-:W-:Y:S01]  /*4d80*/  F2FP.SATFINITE.E5M2.F32.PACK_AB_MERGE_C R27, RZ, R68, RZ ;  /* 0x00000044ff1b723e */ /* 0x000fe200048060ff */
[----:B------:R-:W-:Y:S01]  /*4d90*/  @!P2 STG.E.U8 desc[UR20][R18.64+0x18], R71 ;  /* 0x000018471200a986 */ /* 0x000fe2000c101114 */
[----:B------:R-:W-:Y:S01]  /*4da0*/  ISETP.LT.OR P3, PT, R6, 0x9, !P1 ;  /* 0x000000090600780c */ /* 0x000fe20004f61670 */
[-C--:B------:R-:W-:Y:S01]  /*4db0*/  FMUL R23, R23, R14.reuse ;  /* 0x0000000e17177220 */ /* 0x080fe20000400000 */
[----:B------:R-:W-:Y:S01]  /*4dc0*/  ISETP.GE.AND P2, PT, R26, 0x29, PT ;  /* 0x000000291a00780c */ /* 0x000fe20003f46270 */
[----:B------:R-:W-:Y:S01]  /*4dd0*/  @!P6 STG.E.U8 desc[UR20][R16.64+0x20], R69 ;  /* 0x000020451000e986 */ /* 0x000fe2000c101114 */
[----:B------:R-:W-:Y:S01]  /*4de0*/  ISETP.LT.OR P0, PT, R6, 0x9, !P0 ;  /* 0x000000090600780c */ /* 0x000fe20004701670 */
[----:B------:R-:W-:Y:S01]  /*4df0*/  FMUL R22, R22, R14 ;  /* 0x0000000e16167220 */ /* 0x000fe20000400000 */
[----:B------:R-:W-:Y:S01]  /*4e00*/  ISETP.GE.AND P1, PT, R26, 0x2a, PT ;  /* 0x0000002a1a00780c */ /* 0x000fe20003f26270 */
[----:B------:R-:W-:Y:S01]  /*4e10*/  @!P5 STG.E.U8 desc[UR20][R16.64+0x21], R27 ;  /* 0x0000211b1000d986 */ /* 0x000fe2000c101114 */
[----:B------:R-:W-:-:S02]  /*4e20*/  ISETP.LT.OR P6, PT, R6, 0x1, !P2 ;  /* 0x000000010600780c */ /* 0x000fc400057c1670 */
[C---:B------:R-:W-:Y:S02]  /*4e30*/  ISETP.LT.OR P5, PT, R6.reuse, 0x1, !P1 ;  /* 0x000000010600780c */ /* 0x040fe40004fa1670 */
[----:B------:R-:W-:Y:S02]  /*4e40*/  F2FP.SATFINITE.E5M2.F32.PACK_AB_MERGE_C R67, RZ, R67, RZ ;  /* 0x00000043ff43723e */ /* 0x000fe400048060ff */
[----:B0-----:R-:W-:Y:S02]  /*4e50*/  F2FP.SATFINITE.E5M2.F32.PACK_AB_MERGE_C R5, RZ, R66, RZ ;  /* 0x00000042ff05723e */ /* 0x001fe400048060ff */
[----:B------:R-:W-:Y:S01]  /*4e60*/  F2FP.SATFINITE.E5M2.F32.PACK_AB_MERGE_C R65, RZ, R65, RZ ;  /* 0x00000041ff41723e */ /* 0x000fe200048060ff */
[----:B------:R-:W-:Y:S01]  /*4e70*/  @!P0 STG.E.U8 desc[UR20][R18.64+0x20], R67 ;  /* 0x0000204312008986 */ /* 0x000fe2000c101114 */
[----:B-1----:R-:W-:Y:S02]  /*4e80*/  F2FP.SATFINITE.E5M2.F32.PACK_AB_MERGE_C R25, RZ, R64, RZ ;  /* 0x00000040ff19723e */ /* 0x002fe400048060ff */
[C---:B------:R-:W-:Y:S01]  /*4e90*/  ISETP.LT.OR P1, PT, R6.reuse, 0x9, !P1 ;  /* 0x000000090600780c */ /* 0x040fe20004f21670 */
[----:B------:R0:W-:Y:S01]  /*4ea0*/  @!P3 STG.E.U8 desc[UR20][R18.64+0x21], R5 ;  /* 0x000021051200b986 */ /* 0x0001e2000c101114 */
[----:B------:R-:W-:-:S02]  /*4eb0*/  ISETP.LT.OR P2, PT, R6, 0x9, !P2 ;  /* 0x000000090600780c */ /* 0x000fc40005741670 */
[C---:B------:R-:W-:Y:S01]  /*4ec0*/  ISETP.GE.AND P3, PT, R26.reuse, 0x31, PT ;  /* 0x000000311a00780c */ /* 0x040fe20003f66270 */
[----:B------:R-:W-:Y:S01]  /*4ed0*/  @!P6 STG.E.U8 desc[UR20][R16.64+0x28], R65 ;  /* 0x000028411000e986 */ /* 0x000fe2000c101114 */
[----:B------:R-:W-:Y:S02]  /*4ee0*/  ISETP.GE.AND P0, PT, R26, 0x32, PT ;  /* 0x000000321a00780c */ /* 0x000fe40003f06270 */
[----:B------:R-:W-:Y:S01]  /*4ef0*/  F2FP.SATFINITE.E5M2.F32.PACK_AB_MERGE_C R63, RZ, R63, RZ ;  /* 0x0000003fff3f723e */ /* 0x000fe200048060ff */
[----:B------:R1:W-:Y:S01]  /*4f00*/  @!P5 STG.E.U8 desc[UR20][R16.64+0x29], R25 ;  /* 0x000029191000d986 */ /* 0x0003e2000c101114 */
[C---:B------:R-:W-:Y:S02]  /*4f10*/  ISETP.LT.OR P5, PT, R6.reuse, 0x1, !P3 ;  /* 0x000000010600780c */ /* 0x040fe40005fa1670 */
[----:B------:R-:W-:Y:S02]  /*4f20*/  ISETP.LT.OR P6, PT, R6, 0x1, !P0 ;  /* 0x000000010600780c */ /* 0x000fe400047c1670 */
[----:B0-----:R-:W-:Y:S01]  /*4f30*/  F2FP.SATFINITE.E5M2.F32.PACK_AB_MERGE_C R5, RZ, R62, RZ ;  /* 0x0000003eff05723e */ /* 0x001fe200048060ff */
[----:B------:R-:W-:Y:S01]  /*4f40*/  @!P2 STG.E.U8 desc[UR20][R18.64+0x28], R63 ;  /* 0x0000283f1200a986 */ /* 0x000fe2000c101114 */
[----:B------:R-:W-:-:S02]  /*4f50*/  F2FP.SATFINITE.E5M2.F32.PACK_AB_MERGE_C R61, RZ, R61, RZ ;  /* 0x0000003dff3d723e */ /* 0x000fc400048060ff */
[----:B------:R-:W-:Y:S01]  /*4f60*/  ISETP.GE.AND P2, PT, R26, 0x3a, PT ;  /* 0x0000003a1a00780c */ /* 0x000fe20003f46270 */
[----:B------:R0:W-:Y:S01]  /*4f70*/  @!P1 STG.E.U8 desc[UR20][R18.64+0x29], R5 ;  /* 0x0000290512009986 */ /* 0x0001e2000c101114 */
[----:B------:R-:W-:Y:S02]  /*4f80*/  ISETP.LT.OR P1, PT, R6, 0x9, !P3 ;  /* 0x000000090600780c */ /* 0x000fe40005f21670 */
[----:B-1----:R-:W-:Y:S01]  /*4f90*/  F2FP.SATFINITE.E5M2.F32.PACK_AB_MERGE_C R25, RZ, R60, RZ ;  /* 0x0000003cff19723e */ /* 0x002fe200048060ff */
[----:B------:R-:W-:Y:S01]  /*4fa0*/  @!P5 STG.E.U8 desc[UR20][R16.64+0x30], R61 ;  /* 0x0000303d1000d986 */ /* 0x000fe2000c101114 */
[----:B------:R-:W-:Y:S02]  /*4fb0*/  ISETP.GE.AND P3, PT, R26, 0x39, PT ;  /* 0x000000391a00780c */ /* 0x000fe40003f66270 */
[C---:B------:R-:W-:Y:S01]  /*4fc0*/  ISETP.LT.OR P0, PT, R6.reuse, 0x9, !P0 ;  /* 0x000000090600780c */ /* 0x040fe20004701670 */
[----:B------:R1:W-:Y:S01]  /*4fd0*/  @!P6 STG.E.U8 desc[UR20][R16.64+0x31], R25 ;  /* 0x000031191000e986 */ /* 0x0003e2000c101114 */
[----:B------:R-:W-:-:S02]  /*4fe0*/  ISETP.LT.OR P5, PT, R6, 0x1, !P3 ;  /* 0x000000010600780c */ /* 0x000fc40005fa1670 */
[C---:B------:R-:W-:Y:S02]  /*4ff0*/  ISETP.LT.OR P6, PT, R6.reuse, 0x1, !P2 ;  /* 0x000000010600780c */ /* 0x040fe400057c1670 */
[C---:B------:R-:W-:Y:S02]  /*5000*/  ISETP.LT.OR P3, PT, R6.reuse, 0x9, !P3 ;  /* 0x000000090600780c */ /* 0x040fe40005f61670 */
[----:B------:R-:W-:Y:S02]  /*5010*/  ISETP.LT.OR P2, PT, R6, 0x9, !P2 ;  /* 0x000000090600780c */ /* 0x000fe40005741670 */
[----:B------:R-:W-:Y:S02]  /*5020*/  F2FP.SATFINITE.E5M2.F32.PACK_AB_MERGE_C R59, RZ, R59, RZ ;  /* 0x0000003bff3b723e */ /* 0x000fe400048060ff */
[----:B0-----:R-:W-:Y:S02]  /*5030*/  F2FP.SATFINITE.E5M2.F32.PACK_AB_MERGE_C R5, RZ, R58, RZ ;  /* 0x0000003aff05723e */ /* 0x001fe400048060ff */
[----:B------:R-:W-:Y:S01]  /*5040*/  F2FP.SATFINITE.E5M2.F32.PACK_AB_MERGE_C R57, RZ, R57, RZ ;  /* 0x00000039ff39723e */ /* 0x000fe200048060ff */
[----:B------:R0:W-:Y:S01]  /*5050*/  @!P1 STG.E.U8 desc[UR20][R18.64+0x30], R59 ;  /* 0x0000303b12009986 */ /* 0x0001e2000c101114 */
[----:B-1----:R-:W-:-:S02]  /*5060*/  F2FP.SATFINITE.E5M2.F32.PACK_AB_MERGE_C R25, RZ, R56, RZ ;  /* 0x00000038ff19723e */ /* 0x002fc400048060ff */
[----:B------:R-:W-:Y:S01]  /*5070*/  F2FP.SATFINITE.E5M2.F32.PACK_AB_MERGE_C R23, RZ, R23, RZ ;  /* 0x00000017ff17723e */ /* 0x000fe200048060ff */
[----:B------:R0:W-:Y:S01]  /*5080*/  @!P0 STG.E.U8 desc[UR20][R18.64+0x31], R5 ;  /* 0x0000310512008986 */ /* 0x0001e2000c101114 */
[----:B------:R-:W-:-:S03]  /*5090*/  F2FP.SATFINITE.E5M2.F32.PACK_AB_MERGE_C R27, RZ, R22, RZ ;  /* 0x00000016ff1b723e */ /* 0x000fc600048060ff */
[----:B------:R0:W-:Y:S04]  /*50a0*/  @!P5 STG.E.U8 desc[UR20][R16.64+0x38], R57 ;  /* 0x000038391000d986 */ /* 0x0001e8000c101114 */
[----:B------:R0:W-:Y:S04]  /*50b0*/  @!P6 STG.E.U8 desc[UR20][R16.64+0x39], R25 ;  /* 0x000039191000e986 */ /* 0x0001e8000c101114 */
[----:B------:R0:W-:Y:S04]  /*50c0*/  @!P3 STG.E.U8 desc[UR20][R18.64+0x38], R23 ;  /* 0x000038171200b986 */ /* 0x0001e8000c101114 */
[----:B------:R0:W-:Y:S02]  /*50d0*/  @!P2 STG.E.U8 desc[UR20][R18.64+0x39], R27 ;  /* 0x0000391b1200a986 */ /* 0x0001e4000c101114 */
.L_x_105:
[----:B------:R-:W-:Y:S05]  /*50e0*/  BSYNC B0 ;  /* 0x0000000000007941 */ /* 0x000fea0003800000 */
.L_x_39:
[C---:B------:R-:W-:Y:S01]  /*50f0*/  LEA R2, P0, R8.reuse, R2, 0x1 ;  /* 0x0000000208027211 */ /* 0x040fe200078008ff */
[----:B------:R-:W-:Y:S01]  /*5100*/  ULDC.64 UR6, c[0x0][0x650] ;  /* 0x0001940000067ab9 */ /* 0x000fe20000000a00 */
[----:B-----5:R-:W-:Y:S01]  /*5110*/  IMAD.U32 R4, RZ, RZ, UR16 ;  /* 0x00000010ff047e24 */ /* 0x020fe2000f8e00ff */
[----:B0-----:R-:W-:Y:S01]  /*5120*/  PRMT R16, RZ, 0x7610, R16 ;  /* 0x00007610ff107816 */ /* 0x001fe20000000010 */
[----:B------:R-:W-:Y:S01]  /*5130*/  IMAD.MOV.U32 R6, RZ, RZ, -0x1 ;  /* 0xffffffffff067424 */ /* 0x000fe200078e00ff */
[----:B------:R-:W-:Y:S01]  /*5140*/  LEA.HI.X R3, R8, R3, R0, 0x1, P0 ;  /* 0x0000000308037211 */ /* 0x000fe200000f0c00 */
[----:B------:R0:W-:Y:S01]  /*5150*/  SYNCS.ARRIVE.TRANS64.A1T0 RZ, [R4+UR23], RZ ;  /* 0x000000ff04ff79a7 */ /* 0x0001e20008100017 */
[----:B------:R-:W-:Y:S01]  /*5160*/  ISETP.GE.U32.AND P0, PT, R2, UR6, PT ;  /* 0x0000000602007c0c */ /* 0x000fe2000bf06070 */
[----:B------:R-:W-:-:S03]  /*5170*/  IMAD.MOV.U32 R5, RZ, RZ, -0x1 ;  /* 0xffffffffff057424 */ /* 0x000fc600078e00ff */
[----:B------:R-:W-:Y:S01]  /*5180*/  ISETP.GE.U32.AND.EX P0, PT, R3, UR7, PT, P0 ;  /* 0x0000000703007c0c */ /* 0x000fe2000bf06100 */
[----:B0-----:R-:W-:-:S12]  /*5190*/  IMAD.MOV.U32 R4, RZ, RZ, -0x1 ;  /* 0xffffffffff047424 */ /* 0x001fd800078e00ff */
[----:B------:R-:W-:Y:S05]  /*51a0*/  @P0 BRA `(.L_x_106) ;  /* 0x0000000400600947 */ /* 0x000fea0003800000 */
[----:B------:R-:W0:Y:S01]  /*51b0*/  S2R R28, SR_CTAID.X ;  /* 0x00000000001c7919 */ /* 0x000e220000002500 */
[----:B------:R-:W5:Y:S01]  /*51c0*/  LDC.64 R22, c[0x0][0x628] ;  /* 0x00018a00ff167b82 */ /* 0x000f620000000a00 */
[----:B------:R-:W-:Y:S01]  /*51d0*/  ULDC UR6, c[0x0][0x150] ;  /* 0x0000540000067ab9 */ /* 0x000fe20000000800 */
[----:B-1----:R-:W-:Y:S01]  /*51e0*/  IMAD.MOV.U32 R18, RZ, RZ, R2 ;  /* 0x000000ffff127224 */ /* 0x002fe200078e0002 */
[----:B------:R-:W1:Y:S01]  /*51f0*/  S2R R30, SR_CTAID.Y ;  /* 0x00000000001e7919 */ /* 0x000e620000002600 */
[----:B------:R-:W-:-:S04]  /*5200*/  IMAD.MOV.U32 R19, RZ, RZ, R3 ;  /* 0x000000ffff137224 */ /* 0x000fc800078e0003 */
[----:B------:R-:W1:Y:S08]  /*5210*/  LDC R31, c[0x0][0x144] ;  /* 0x00005100ff1f7b82 */ /* 0x000e700000000800 */
[----:B------:R-:W1:Y:S08]  /*5220*/  LDC R6, c[0x0][0x630] ;  /* 0x00018c00ff067b82 */ /* 0x000e700000000800 */
[----:B------:R-:W1:Y:S01]  /*5230*/  LDC.64 R26, c[0x0][0x620] ;  /* 0x00018800ff1a7b82 */ /* 0x000e620000000a00 */
[----:B-----5:R-:W-:-:S04]  /*5240*/  ISETP.NE.U32.AND P0, PT, R22, RZ, PT ;  /* 0x000000ff1600720c */ /* 0x020fc80003f05070 */
[----:B------:R-:W-:Y:S02]  /*5250*/  ISETP.NE.AND.EX P0, PT, R23, RZ, PT, P0 ;  /* 0x000000ff1700720c */ /* 0x000fe40003f05300 */
[----:B0-----:R-:W-:-:S05]  /*5260*/  I2FP.F32.U32 R4, R28 ;  /* 0x0000001c00047245 */ /* 0x001fca0000201000 */
[----:B------:R-:W-:-:S04]  /*5270*/  FMUL R4, R4, UR6 ;  /* 0x0000000604047c20 */ /* 0x000fc80008400000 */
[----:B------:R0:W0:Y:S02]  /*5280*/  F2I.U32.TRUNC.NTZ R29, R4 ;  /* 0x00000004001d7305 */ /* 0x000024000020f000 */
[----:B------:R-:W-:Y:S05]  /*5290*/  @!P0 BRA `(.L_x_107) ;  /* 0x0000000000288947 */ /* 0x000fea0003800000 */
[----:B------:R-:W5:Y:S02]  /*52a0*/  LDC R5, c[0x0][0x634] ;  /* 0x00018d00ff057b82 */ /* 0x000f640000000800 */
[----:B-----5:R-:W-:-:S05]  /*52b0*/  IADD3 R19, P0, R2, R5, RZ ;  /* 0x0000000502137210 */ /* 0x020fca0007f1e0ff */
[----:B--234-:R-:W-:-:S04]  /*52c0*/  IMAD.X R25, RZ, RZ, R3, P0 ;  /* 0x000000ffff197224 */ /* 0x01cfc800000e0603 */
[----:B0-----:R-:W-:-:S04]  /*52d0*/  IMAD.WIDE.U32 R4, R25, R22, RZ ;  /* 0x0000001619047225 */ /* 0x001fc800078e00ff */
[----:B------:R-:W-:-:S04]  /*52e0*/  IMAD.WIDE.U32 R16, P0, R19, R23, R4 ;  /* 0x0000001713107225 */ /* 0x000fc80007800004 */
[----:B------:R-:W-:-:S04]  /*52f0*/  IMAD.WIDE.U32 R4, R19, R22, RZ ;  /* 0x0000001613047225 */ /* 0x000fc800078e00ff */
[----:B------:R-:W-:Y:S01]  /*5300*/  IMAD.X R19, RZ, RZ, RZ, P0 ;  /* 0x000000ffff137224 */ /* 0x000fe200000e06ff */
[----:B------:R-:W-:Y:S01]  /*5310*/  IADD3 RZ, P0, R5, R16, RZ ;  /* 0x0000001005ff7210 */ /* 0x000fe20007f1e0ff */
[----:B------:R-:W-:-:S04]  /*5320*/  IMAD.MOV.U32 R18, RZ, RZ, R17 ;  /* 0x000000ffff127224 */ /* 0x000fc800078e0011 */
[----:B------:R-:W-:-:S08]  /*5330*/  IMAD.WIDE.U32.X R18, R25, R23, R18, P0 ;  /* 0x0000001719127225 */ /* 0x000fd000000e0412 */
.L_x_107:
[-CC-:B-1234-:R-:W-:Y:S01]  /*5340*/  SHF.R.U64 R24, R18, R6.reuse, R19.reuse ;  /* 0x0000000612187219 */ /* 0x19efe20000001213 */
[----:B------:R-:W1:Y:S01]  /*5350*/  LDC.64 R34, c[0x0][0x640] ;  /* 0x00019000ff227b82 */ /* 0x000e620000000a00 */
[----:B0-----:R-:W-:Y:S01]  /*5360*/  SHF.R.U32.HI R4, RZ, R6, R19 ;  /* 0x00000006ff047219 */ /* 0x001fe20000011613 */
[----:B------:R-:W-:Y:S01]  /*5370*/  IMAD.MOV R29, RZ, RZ, -R29 ;  /* 0x000000ffff1d7224 */ /* 0x000fe200078e0a1d */
[----:B------:R-:W-:Y:S01]  /*5380*/  IADD3 R17, P0, RZ, -R24, RZ ;  /* 0x80000018ff117210 */ /* 0x000fe20007f1e0ff */
[----:B------:R-:W-:Y:S01]  /*5390*/  ULDC UR6, c[0x0][0x154] ;  /* 0x0000550000067ab9 */ /* 0x000fe20000000800 */
[----:B------:R-:W-:Y:S02]  /*53a0*/  IMAD.MOV.U32 R19, RZ, RZ, 0x1 ;  /* 0x00000001ff137424 */ /* 0x000fe400078e00ff */
[----:B------:R-:W-:Y:S01]  /*53b0*/  IMAD R29, R31, R29, R28 ;  /* 0x0000001d1f1d7224 */ /* 0x000fe200078e021c */
[----:B------:R-:W0:Y:S01]  /*53c0*/  LDC R16, c[0x0][0x618] ;  /* 0x00018600ff107b82 */ /* 0x000e220000000800 */
[----:B------:R-:W-:-:S04]  /*53d0*/  IMAD.X R5, RZ, RZ, ~R4, P0 ;  /* 0x000000ffff057224 */ /* 0x000fc800000e0e04 */
[-C--:B------:R-:W-:Y:S02]  /*53e0*/  IMAD R6, R5, R26.reuse, RZ ;  /* 0x0000001a05067224 */ /* 0x080fe400078e02ff */
[C---:B------:R-:W-:Y:S01]  /*53f0*/  IMAD.WIDE.U32 R4, R17.reuse, R26, R2 ;  /* 0x0000001a11047225 */ /* 0x040fe200078e0002 */
[----:B------:R-:W2:Y:S03]  /*5400*/  LDC R18, c[0x0][0x608] ;  /* 0x00018200ff127b82 */ /* 0x000ea60000000800 */
[----:B------:R-:W-:Y:S01]  /*5410*/  IMAD R17, R17, R27, R6 ;  /* 0x0000001b11117224 */ /* 0x000fe200078e0206 */
[----:B------:R-:W-:-:S03]  /*5420*/  I2FP.F32.U32 R6, R30 ;  /* 0x0000001e00067245 */ /* 0x000fc60000201000 */
[----:B------:R-:W-:Y:S01]  /*5430*/  IMAD.IADD R5, R5, 0x1, R17 ;  /* 0x0000000105057824 */ /* 0x000fe200078e0211 */
[----:B------:R-:W3:Y:S01]  /*5440*/  LDC R32, c[0x0][0x658] ;  /* 0x00019600ff207b82 */ /* 0x000ee20000000800 */
[----:B-1----:R-:W-:Y:S01]  /*5450*/  ISETP.NE.U32.AND P0, PT, R34, RZ, PT ;  /* 0x000000ff2200720c */ /* 0x002fe20003f05070 */
[----:B------:R-:W-:-:S03]  /*5460*/  IMAD.MOV.U32 R17, RZ, RZ, -0x1 ;  /* 0xffffffffff117424 */ /* 0x000fc600078e00ff */
[----:B------:R-:W-:-:S03]  /*5470*/  ISETP.NE.AND.EX P0, PT, R35, RZ, PT, P0 ;  /* 0x000000ff2300720c */ /* 0x000fc60003f05300 */
[----:B------:R-:W1:Y:S01]  /*5480*/  LDC R27, c[0x0][0x148] ;  /* 0x00005200ff1b7b82 */ /* 0x000e620000000800 */
[-CC-:B0-----:R-:W-:Y:S02]  /*5490*/  SHF.R.U64 R22, R4, R16.reuse, R5.reuse ;  /* 0x0000001004167219 */ /* 0x181fe40000001205 */
[----:B------:R-:W-:Y:S01]  /*54a0*/  SHF.R.U32.HI R5, RZ, R16, R5 ;  /* 0x00000010ff057219 */ /* 0x000fe20000011605 */
[----:B------:R-:W-:-:S04]  /*54b0*/  FMUL R16, R6, UR6 ;  /* 0x0000000606107c20 */ /* 0x000fc80008400000 */
[----:B------:R-:W0:Y:S01]  /*54c0*/  LDC R28, c[0x0][0x600] ;  /* 0x00018000ff1c7b82 */ /* 0x000e220000000800 */
[----:B------:R4:W0:Y:S01]  /*54d0*/  F2I.U32.TRUNC.NTZ R25, R16 ;  /* 0x0000001000197305 */ /* 0x000822000020f000 */
[-CC-:B--2---:R-:W-:Y:S02]  /*54e0*/  SHF.R.U64 R6, R22, R18.reuse, R5.reuse ;  /* 0x0000001216067219 */ /* 0x184fe40000001205 */
[----:B------:R-:W-:-:S04]  /*54f0*/  SHF.R.U32.HI R5, RZ, R18, R5 ;  /* 0x00000012ff057219 */ /* 0x000fc80000011605 */
[----:B------:R-:W2:Y:S01]  /*5500*/  LDC R33, c[0x0][0x648] ;  /* 0x00019200ff217b82 */ /* 0x000ea20000000800 */
[-CC-:B---3--:R-:W-:Y:S02]  /*5510*/  SHF.R.U64 R26, R6, R32.reuse, R5.reuse ;  /* 0x00000020061a7219 */ /* 0x188fe40000001205 */
[-C--:B------:R-:W-:Y:S02]  /*5520*/  SHF.L.U32 R17, R17, R32.reuse, RZ ;  /* 0x0000002011117219 */ /* 0x080fe400000006ff */
[-C--:B------:R-:W-:Y:S01]  /*5530*/  SHF.R.U32.HI R5, RZ, R32.reuse, R5 ;  /* 0x00000020ff057219 */ /* 0x080fe20000011605 */
[----:B------:R-:W-:Y:S01]  /*5540*/  IMAD.MOV.U32 R4, RZ, RZ, R26 ;  /* 0x000000ffff047224 */ /* 0x000fe200078e001a */
[----:B------:R-:W-:Y:S01]  /*5550*/  SHF.L.U32 R32, R19, R32, RZ ;  /* 0x0000002013207219 */ /* 0x000fe200000006ff */
[----:B------:R-:W3:Y:S01]  /*5560*/  LDC R36, c[0x0][0x638] ;  /* 0x00018e00ff247b82 */ /* 0x000ee20000000800 */
[----:B------:R-:W-:-:S07]  /*5570*/  LOP3.LUT R31, RZ, R17, RZ, 0x33, !PT ;  /* 0x00000011ff1f7212 */ /* 0x000fce00078e33ff */
[----:B------:R-:W0:Y:S01]  /*5580*/  LDC R37, c[0x0][0x610] ;  /* 0x00018400ff257b82 */ /* 0x000e220000000800 */
[----:B----4-:R-:W-:Y:S05]  /*5590*/  @!P0 BRA `(.L_x_108) ;  /* 0x0000000000288947 */ /* 0x010fea0003800000 */
[----:B------:R-:W4:Y:S02]  /*55a0*/  LDC R19, c[0x0][0x64c] ;  /* 0x00019300ff137b82 */ /* 0x000f240000000800 */
[----:B----4-:R-:W-:-:S05]  /*55b0*/  IADD3 R19, P0, R26, R19, RZ ;  /* 0x000000131a137210 */ /* 0x010fca0007f1e0ff */
        /* <DEDUP_REMOVED lines=8> */
.L_x_108:
[----:B--2---:R-:W-:Y:S01]  /*5640*/  SHF.R.U64 R4, R4, R33, R5 ;  /* 0x0000002104047219 */ /* 0x004fe20000001205 */
[----:B0-----:R-:W-:Y:S01]  /*5650*/  VIADD R19, R28, 0xffffffff ;  /* 0xffffffff1c137836 */ /* 0x001fe20000000000 */
[----:B------:R-:W-:Y:S01]  /*5660*/  LOP3.LUT R17, R6, R31, RZ, 0xc0, !PT ;  /* 0x0000001f06117212 */ /* 0x000fe200078ec0ff */
[----:B------:R-:W-:Y:S02]  /*5670*/  IMAD.MOV R25, RZ, RZ, -R25 ;  /* 0x000000ffff197224 */ /* 0x000fe400078e0a19 */
[----:B------:R-:W-:Y:S02]  /*5680*/  IMAD.MOV R5, RZ, RZ, -R4 ;  /* 0x000000ffff057224 */ /* 0x000fe400078e0a04 */
[----:B------:R-:W-:Y:S01]  /*5690*/  IMAD R6, R32, R4, R17 ;  /* 0x0000000420067224 */ /* 0x000fe200078e0211 */
[----:B------:R-:W-:Y:S01]  /*56a0*/  LOP3.LUT R17, R22, R19, RZ, 0xc0, !PT ;  /* 0x0000001316117212 */ /* 0x000fe200078ec0ff */
[----:B-1----:R-:W-:Y:S02]  /*56b0*/  @P4 IMAD R29, R27, R25, R30 ;  /* 0x000000191b1d4224 */ /* 0x002fe400078e021e */
[----:B---3--:R-:W-:-:S02]  /*56c0*/  IMAD R4, R5, R36, R26 ;  /* 0x0000002405047224 */ /* 0x008fc400078e021a */
[----:B------:R-:W-:Y:S02]  /*56d0*/  IMAD R6, R6, R37, R29 ;  /* 0x0000002506067224 */ /* 0x000fe400078e021d */
[----:B------:R-:W-:Y:S02]  /*56e0*/  IMAD R5, R4, R28, R17 ;  /* 0x0000001c04057224 */ /* 0x000fe400078e0211 */
[----:B------:R-:W-:-:S03]  /*56f0*/  IMAD.MOV.U32 R16, RZ, RZ, 0x1 ;  /* 0x00000001ff107424 */ /* 0x000fc600078e00ff */
[----:B------:R-:W-:Y:S02]  /*5700*/  SEL R4, R5, R6, !P4 ;  /* 0x0000000605047207 */ /* 0x000fe40006000000 */
[----:B------:R-:W-:Y:S01]  /*5710*/  SEL R6, R6, R5, !P4 ;  /* 0x0000000506067207 */ /* 0x000fe20006000000 */
[----:B------:R-:W-:-:S07]  /*5720*/  IMAD.MOV.U32 R5, RZ, RZ, R24 ;  /* 0x000000ffff057224 */ /* 0x000fce00078e0018 */
.L_x_106:
[----:B------:R-:W-:Y:S02]  /*5730*/  LOP3.LUT P0, RZ, R16, 0xff, RZ, 0xc0, !PT ;  /* 0x000000ff10ff7812 */ /* 0x000fe4000780c0ff */
[----:B------:R-:W-:-:S11]  /*5740*/  LOP3.LUT R87, R87, 0x1, RZ, 0x3c, !PT ;  /* 0x0000000157577812 */ /* 0x000fd600078e3cff */
[----:B------:R-:W-:Y:S05]  /*5750*/  @P0 BRA `(.L_x_109) ;  /* 0xffffffbc00d80947 */ /* 0x000fea000383ffff */
[----:B------:R-:W-:Y:S05]  /*5760*/  EXIT ;  /* 0x000000000000794d */ /* 0x000fea0003800000 */
.L_x_17:
[----:B------:R-:W-:-:S08]  /*5770*/  ISETP.NE.AND P0, PT, R18, RZ, PT ;  /* 0x000000ff1200720c */ /* 0x000fd00003f05270 */
[----:B--23-5:R-:W0:-:S00]  /*5780*/  USETMAXREG.DEALLOC.CTAPOOL 0x28 ;  /* 0x00000028000079c8 */ /* 0x02ce0000080e0500 */
[----:B------:R-:W-:Y:S05]  /*5790*/  @P0 EXIT ;  /* 0x000000000000094d */ /* 0x000fea0003800000 */
[----:B0-----:R-:W-:Y:S01]  /*57a0*/  LOP3.LUT P0, RZ, R20, 0xff, RZ, 0xc0, !PT ;  /* 0x000000ff14ff7812 */ /* 0x001fe2000780c0ff */
[----:B------:R-:W-:Y:S02]  /*57b0*/  IMAD.MOV.U32 R12, RZ, RZ, 0x1 ;  /* 0x00000001ff0c7424 */ /* 0x000fe400078e00ff */
[----:B------:R-:W-:-:S10]  /*57c0*/  IMAD.MOV.U32 R15, RZ, RZ, RZ ;  /* 0x000000ffff0f7224 */ /* 0x000fd400078e00ff */
[----:B------:R-:W-:Y:S05]  /*57d0*/  @!P0 BRA `(.L_x_110) ;  /* 0x0000000c001c8947 */ /* 0x000fea0003800000 */
[----:B------:R-:W0:Y:S01]  /*57e0*/  S2UR UR15, SR_CgaCtaId ;  /* 0x00000000000f79c3 */ /* 0x000e220000008800 */
[----:B------:R-:W-:Y:S01]  /*57f0*/  LOP3.LUT P0, RZ, R11, 0x1f, RZ, 0xc0, !PT ;  /* 0x0000001f0bff7812 */ /* 0x000fe2000780c0ff */
[----:B------:R-:W-:Y:S01]  /*5800*/  ULDC UR6, c[0x0][0x658] ;  /* 0x0001960000067ab9 */ /* 0x000fe20000000800 */
[----:B------:R-:W-:Y:S01]  /*5810*/  UMOV UR7, 0xffffffff ;  /* 0xffffffff00077882 */ /* 0x000fe20000000000 */
[----:B------:R-:W-:Y:S01]  /*5820*/  BSSY B0, `(.L_x_110) ;  /* 0x00000c2000007945 */ /* 0x000fe20003800000 */
[----:B------:R-:W-:Y:S01]  /*5830*/  USHF.L.U32 UR7, UR7, UR6, URZ ;  /* 0x0000000607077299 */ /* 0x000fe2000800063f */
[C---:B------:R-:W-:Y:S01]  /*5840*/  ISETP.NE.AND P2, PT, R10.reuse, RZ, PT ;  /* 0x000000ff0a00720c */ /* 0x040fe20003f45270 */
[----:B------:R-:W-:Y:S01]  /*5850*/  IMAD.MOV.U32 R14, RZ, RZ, 0x1 ;  /* 0x00000001ff0e7424 */ /* 0x000fe200078e00ff */
[----:B------:R-:W-:Y:S01]  /*5860*/  ISETP.NE.OR P0, PT, R10, RZ, !P0 ;  /* 0x000000ff0a00720c */ /* 0x000fe20004705670 */
[----:B------:R-:W-:Y:S01]  /*5870*/  IMAD.MOV.U32 R12, RZ, RZ, 0x1 ;  /* 0x00000001ff0c7424 */ /* 0x000fe200078e00ff */
[----:B------:R-:W-:Y:S01]  /*5880*/  LOP3.LUT R13, R7, 0x2, RZ, 0xfc, !PT ;  /* 0x00000002070d7812 */ /* 0x000fe200078efcff */
[----:B------:R-:W-:Y:S01]  /*5890*/  IMAD.MOV.U32 R15, RZ, RZ, RZ ;  /* 0x000000ffff0f7224 */ /* 0x000fe200078e00ff */
[----:B------:R-:W-:Y:S01]  /*58a0*/  ULDC UR5, c[0x0][0x600] ;  /* 0x0001800000057ab9 */ /* 0x000fe20000000800 */
[----:B------:R-:W-:Y:S01]  /*58b0*/  UMOV UR8, 0x1 ;  /* 0x0000000100087882 */ /* 0x000fe20000000000 */
[----:B------:R-:W-:-:S02]  /*58c0*/  UIADD3 UR24, UR13, 0x1, URZ ;  /* 0x000000010d187890 */ /* 0x000fc4000fffe03f */
[----:B------:R-:W-:Y:S02]  /*58d0*/  UIADD3 UR18, UR5, -0x1, URZ ;  /* 0xffffffff05127890 */ /* 0x000fe4000fffe03f */
[----:B------:R-:W-:Y:S02]  /*58e0*/  USHF.L.U32 UR20, UR8, UR6, URZ ;  /* 0x0000000608147299 */ /* 0x000fe4000800063f */
[----:B------:R-:W-:Y:S01]  /*58f0*/  ULOP3.LUT UR19, URZ, UR7, URZ, 0x33, !UPT ;  /* 0x000000073f137292 */ /* 0x000fe2000f8e333f */
[----:B------:R-:W-:Y:S01]  /*5900*/  ULDC.64 UR22, c[0x0][0x198] ;  /* 0x0000660000167ab9 */ /* 0x000fe20000000a00 */
[----:B0-----:R-:W-:Y:S02]  /*5910*/  USHF.L.U32 UR4, UR15, 0x5, URZ ;  /* 0x000000050f047899 */ /* 0x001fe4000800063f */
[----:B------:R-:W-:Y:S02]  /*5920*/  USHF.L.U32 UR15, UR15, 0xb, URZ ;  /* 0x0000000b0f0f7899 */ /* 0x000fe4000800063f */
[----:B------:R-:W-:-:S12]  /*5930*/  ULOP3.LUT UR14, UR4, 0x20, URZ, 0xc0, !UPT ;  /* 0x00000020040e7892 */ /* 0x000fd8000f8ec03f */
.L_x_122:
[----:B------:R-:W-:-:S03]  /*5940*/  UMOV UR4, 0xffffffff ;  /* 0xffffffff00047882 */ /* 0x000fc60000000000 */
[----:B------:R-:W-:Y:S05]  /*5950*/  BRA.DIV UR4, `(.L_x_111) ;  /* 0x0000001204007947 */ /* 0x000fea000b800000 */
[----:B------:R-:W-:-:S13]  /*5960*/  ELECT P1, URZ, PT ;  /* 0x00000000003f782f */ /* 0x000fda0003820000 */
.L_x_136:
[----:B------:R-:W0:Y:S01]  /*5970*/  LDC R10, c[0x0][0x28c] ;  /* 0x0000a300ff0a7b82 */ /* 0x000e220000000800 */
[----:B------:R-:W-:Y:S01]  /*5980*/  BSSY B1, `(.L_x_112) ;  /* 0x0000038000017945 */ /* 0x000fe20003800000 */
[----:B0-----:R-:W-:-:S13]  /*5990*/  ISETP.LT.OR P1, PT, R10, 0x1, !P1 ;  /* 0x000000010a00780c */ /* 0x001fda0004f21670 */
[----:B------:R-:W-:Y:S05]  /*59a0*/  @P1 BRA `(.L_x_113) ;  /* 0x0000000000d41947 */ /* 0x000fea0003800000 */
[----:B------:R-:W-:Y:S01]  /*59b0*/  LEA R16, R4, UR14, 0x6 ;  /* 0x0000000e04107c11 */ /* 0x000fe2000f8e30ff */
[----:B------:R-:W-:Y:S02]  /*59c0*/  IMAD.SHL.U32 R17, R6, 0x40, RZ ;  /* 0x0000004006117824 */ /* 0x000fe400078e00ff */
[----:B------:R-:W-:Y:S02]  /*59d0*/  IMAD.MOV.U32 R18, RZ, RZ, RZ ;  /* 0x000000ffff127224 */ /* 0x000fe400078e00ff */
[----:B------:R-:W-:Y:S02]  /*59e0*/  IMAD.U32 R20, RZ, RZ, UR24 ;  /* 0x00000018ff147e24 */ /* 0x000fe4000f8e00ff */
[----:B------:R-:W-:Y:S02]  /*59f0*/  IMAD.MOV.U32 R4, RZ, RZ, R12 ;  /* 0x000000ffff047224 */ /* 0x000fe400078e000c */
[----:B------:R-:W-:-:S07]  /*5a00*/  IMAD.MOV.U32 R6, RZ, RZ, R15 ;  /* 0x000000ffff067224 */ /* 0x000fce00078e000f */
.L_x_117:
[----:B------:R-:W0:Y:S01]  /*5a10*/  S2R R11, SR_CgaCtaId ;  /* 0x00000000000b7919 */ /* 0x000e220000008800 */
[----:B------:R-:W-:-:S04]  /*5a20*/  MOV R10, 0x400 ;  /* 0x00000400000a7802 */ /* 0x000fc80000000f00 */
[----:B0-----:R-:W-:Y:S02]  /*5a30*/  LEA R21, R11, R10, 0x18 ;  /* 0x0000000a0b157211 */ /* 0x001fe400078ec0ff */
[----:B------:R-:W-:Y:S01]  /*5a40*/  SHF.L.U32 R10, R4, 0x1f, RZ ;  /* 0x0000001f040a7819 */ /* 0x000fe200000006ff */
[----:B------:R-:W0:Y:S02]  /*5a50*/  @!P2 LDC R11, c[0x0][0x500] ;  /* 0x00014000ff0bab82 */ /* 0x000e240000000800 */
[----:B------:R-:W-:-:S04]  /*5a60*/  IMAD R19, R6, 0x8, R21 ;  /* 0x0000000806137824 */ /* 0x000fc800078e0215 */
[----:B------:R-:W1:Y:S02]  /*5a70*/  SYNCS.PHASECHK.TRANS64.TRYWAIT P1, [R19+URZ+0x28], R10 ;  /* 0x0000280a130075a7 */ /* 0x000e64000802017f */
[----:B-1----:R-:W-:Y:S05]  /*5a80*/  @!P1 BRA `(.L_x_114) ;  /* 0x0000000c00d49947 */ /* 0x002fea0003800000 */
.L_x_137:
[----:B-1----:R-:W-:Y:S01]  /*5a90*/  PRMT R10, R13, 0x9910, RZ ;  /* 0x000099100d0a7816 */ /* 0x002fe200000000ff */
[----:B0-----:R0:W-:Y:S03]  /*5aa0*/  @!P2 SYNCS.ARRIVE.TRANS64 RZ, [R19+URZ], R11 ;  /* 0x0000000b13ffa9a7 */ /* 0x0011e6000800003f */
[----:B------:R-:W-:-:S13]  /*5ab0*/  ISETP.NE.AND P1, PT, R10, 0x2, PT ;  /* 0x000000020a00780c */ /* 0x000fda0003f25270 */
[----:B0-----:R-:W-:Y:S05]  /*5ac0*/  @P1 BRA `(.L_x_115) ;  /* 0x0000000000041947 */ /* 0x001fea0003800000 */
[----:B------:R-:W-:Y:S01]  /*5ad0*/  BPT.TRAP 0x1 ;  /* 0x000000040000795c */ /* 0x000fe20000300000 */
.L_x_115:
[----:B------:R-:W-:Y:S05]  /*5ae0*/  @P0 BRA `(.L_x_116) ;  /* 0x0000000000040947 */ /* 0x000fea0003800000 */
[----:B------:R-:W-:Y:S01]  /*5af0*/  BPT.TRAP 0x1 ;  /* 0x000000040000795c */ /* 0x000fe20000300000 */
.L_x_116:
[----:B------:R-:W-:Y:S01]  /*5b00*/  R2UR UR5, R6 ;  /* 0x00000000060572ca */ /* 0x000fe200000e0000 */
[----:B------:R-:W-:Y:S01]  /*5b10*/  VIADD R20, R20, 0xffffffff ;  /* 0xffffffff14147836 */ /* 0x000fe20000000000 */
[----:B------:R-:W-:Y:S01]  /*5b20*/  R2UR UR17, R21 ;  /* 0x00000000151172ca */ /* 0x000fe200000e0000 */
[----:B------:R-:W-:Y:S01]  /*5b30*/  UIADD3 UR4, UP0, UR22, 0xf0, URZ ;  /* 0x000000f016047890 */ /* 0x000fe2000ff1e03f */
[----:B------:R-:W-:Y:S01]  /*5b40*/  R2UR UR9, R19 ;  /* 0x00000000130972ca */ /* 0x000fe200000e0000 */
[----:B------:R-:W-:Y:S01]  /*5b50*/  UIADD3 UR26, UP1, UR22, 0x1f0, URZ ;  /* 0x000001f0161a7890 */ /* 0x000fe2000ff3e03f */
[----:B------:R-:W-:Y:S01]  /*5b60*/  R2UR UR11, R17 ;  /* 0x00000000110b72ca */ /* 0x000fe200000e0000 */
[----:B------:R-:W-:Y:S01]  /*5b70*/  VIADD R6, R6, 0x1 ;  /* 0x0000000106067836 */ /* 0x000fe20000000000 */
[----:B------:R-:W-:Y:S01]  /*5b80*/  R2UR UR10, R18 ;  /* 0x00000000120a72ca */ /* 0x000fe200000e0000 */
[----:B------:R-:W-:Y:S01]  /*5b90*/  UIADD3.X UR27, URZ, UR23, URZ, UP1, !UPT ;  /* 0x000000173f1b7290 */ /* 0x000fe20008ffe43f */
[----:B------:R-:W-:Y:S01]  /*5ba0*/  R2UR UR12, R5 ;  /* 0x00000000050c72ca */ /* 0x000fe200000e0000 */
[----:B------:R-:W-:Y:S01]  /*5bb0*/  UMOV UR6, 0x0 ;  /* 0x0000000000067882 */ /* 0x000fe20000000000 */
[----:B------:R-:W-:Y:S01]  /*5bc0*/  R2UR UR21, R16 ;  /* 0x00000000101572ca */ /* 0x000fe200000e0000 */
[----:B------:R-:W-:Y:S01]  /*5bd0*/  USHF.L.U32 UR5, UR5, 0xc, URZ ;  /* 0x0000000c05057899 */ /* 0x000fe2000800063f */
[----:B------:R-:W-:Y:S01]  /*5be0*/  ISETP.GT.AND P3, PT, R20, 0x1, PT ;  /* 0x000000011400780c */ /* 0x000fe20003f64270 */
[----:B------:R-:W-:Y:S01]  /*5bf0*/  UMOV UR7, 0x10000000 ;  /* 0x1000000000077882 */ /* 0x000fe20000000000 */
[----:B------:R-:W-:Y:S01]  /*5c00*/  ISETP.NE.AND P1, PT, R6, 0x5, PT ;  /* 0x000000050600780c */ /* 0x000fe20003f25270 */
[----:B------:R-:W-:Y:S01]  /*5c10*/  ULOP3.LUT UR8, UR5, 0x800, UR15, 0xf8, !UPT ;  /* 0x0000080005087892 */ /* 0x000fe2000f8ef80f */
[----:B------:R-:W-:Y:S01]  /*5c20*/  VIADD R18, R18, 0x40 ;  /* 0x0000004012127836 */ /* 0x000fe20000000000 */
[----:B------:R-:W-:Y:S01]  /*5c30*/  UIADD3 UR16, UR17, 0x180, UR5 ;  /* 0x0000018011107890 */ /* 0x000fe2000fffe005 */
[----:B------:R-:W-:Y:S01]  /*5c40*/  SEL R11, RZ, 0x1, P1 ;  /* 0x00000001ff0b7807 */ /* 0x000fe20000800000 */
[----:B------:R-:W-:Y:S01]  /*5c50*/  UIADD3.X UR5, URZ, UR23, URZ, UP0, !UPT ;  /* 0x000000173f057290 */ /* 0x000fe200087fe43f */
[----:B------:R-:W-:Y:S01]  /*5c60*/  SEL R6, R6, RZ, P1 ;  /* 0x000000ff06067207 */ /* 0x000fe20000800000 */
[----:B------:R-:W-:Y:S01]  /*5c70*/  UIADD3 UR17, UR17, 0x5180, UR8 ;  /* 0x0000518011117890 */ /* 0x000fe2000fffe008 */
[----:B------:R-:W-:Y:S01]  /*5c80*/  LOP3.LUT R4, R4, R11, RZ, 0x3c, !PT ;  /* 0x0000000b04047212 */ /* 0x000fe200078e3cff */
[----:B------:R-:W-:Y:S01]  /*5c90*/  UMOV UR25, 0x30000 ;  /* 0x0003000000197882 */ /* 0x000fe20000000000 */
[----:B------:R-:W-:-:S04]  /*5ca0*/  UMOV UR8, UR16 ;  /* 0x0000001000087c82 */ /* 0x000fc80008000000 */
[----:B------:R0:W-:Y:S02]  /*5cb0*/  UTMALDG.3D [UR8], [UR4], desc[UR6] ;  /* 0x00000608040075b4 */ /* 0x0001e40008011000 */
[----:B0-----:R-:W-:Y:S01]  /*5cc0*/  UMOV UR8, UR17 ;  /* 0x0000001100087c82 */ /* 0x001fe20008000000 */
[----:B------:R-:W-:Y:S02]  /*5cd0*/  UMOV UR11, UR21 ;  /* 0x00000015000b7c82 */ /* 0x000fe40008000000 */
[----:B------:R0:W-:Y:S02]  /*5ce0*/  UTMALDG.3D.MULTICAST [UR8], [UR26], UR25, desc[UR6] ;  /* 0x000006081a0073b4 */ /* 0x0001e40008011819 */
[----:B0-----:R-:W-:Y:S05]  /*5cf0*/  @P3 BRA `(.L_x_117) ;  /* 0xfffffffc00443947 */ /* 0x001fea000383ffff */
.L_x_113:
[----:B------:R-:W-:Y:S05]  /*5d00*/  BSYNC B1 ;  /* 0x0000000000017941 */ /* 0x000fea0003800000 */
.L_x_112:
[----:B------:R-:W-:Y:S01]  /*5d10*/  LOP3.LUT P5, RZ, R14, 0xff, RZ, 0xc0, !PT ;  /* 0x000000ff0eff7812 */ /* 0x000fe200078ac0ff */
[----:B------:R-:W-:Y:S01]  /*5d20*/  VIADD R6, R15, UR13 ;  /* 0x0000000d0f067c36 */ /* 0x000fe20008000000 */
[----:B------:R-:W-:Y:S01]  /*5d30*/  ULDC.64 UR4, c[0x0][0x650] ;  /* 0x0001940000047ab9 */ /* 0x000fe20000000a00 */
[----:B------:R-:W-:Y:S01]  /*5d40*/  IMAD.U32 R11, RZ, RZ, UR13 ;  /* 0x0000000dff0b7e24 */ /* 0x000fe2000f8e00ff */
[----:B------:R-:W-:Y:S01]  /*5d50*/  UISETP.GE.U32.AND UP0, UPT, UR13, 0x5, UPT ;  /* 0x000000050d00788c */ /* 0x000fe2000bf06070 */
[----:B------:R-:W-:Y:S01]  /*5d60*/  BSSY B1, `(.L_x_118) ;  /* 0x000006b000017945 */ /* 0x000fe20003800000 */
[----:B------:R-:W-:Y:S02]  /*5d70*/  ISETP.GT.U32.AND P1, PT, R6, 0x4, PT ;  /* 0x000000040600780c */ /* 0x000fe40003f24070 */
[----:B------:R-:W-:Y:S02]  /*5d80*/  PRMT R14, RZ, 0x7610, R14 ;  /* 0x00007610ff0e7816 */ /* 0x000fe4000000000e */
[----:B------:R-:W-:-:S02]  /*5d90*/  ISETP.LT.U32.AND P1, PT, R11, 0x5, P1 ;  /* 0x000000050b00780c */ /* 0x000fc40000f21070 */
[----:B------:R-:W-:Y:S01]  /*5da0*/  PLOP3.LUT P3, PT, PT, PT, UP0, 0x80, 0x0 ;  /* 0x000000000000781c */ /* 0x000fe20003f6f008 */
[----:B------:R-:W0:Y:S01]  /*5db0*/  @P5 S2R R5, SR_CgaCtaId ;  /* 0x0000000000055919 */ /* 0x000e220000008800 */
[----:B------:R-:W-:-:S04]  /*5dc0*/  @P5 MOV R4, 0x400 ;  /* 0x0000040000045802 */ /* 0x000fc80000000f00 */
[----:B0-----:R-:W-:Y:S01]  /*5dd0*/  @P5 LEA R10, R5, R4, 0x18 ;  /* 0x00000004050a5211 */ /* 0x001fe200078ec0ff */
[----:B------:R-:W-:-:S03]  /*5de0*/  IMAD.WIDE.U32 R4, R6, -0x33333333, RZ ;  /* 0xcccccccd06047825 */ /* 0x000fc600078e00ff */
[----:B------:R0:W-:Y:S01]  /*5df0*/  @P5 SYNCS.ARRIVE.TRANS64.A1T0 RZ, [R10+URZ+0x88], RZ ;  /* 0x000088ff0aff59a7 */ /* 0x0001e2000810003f */
[----:B------:R-:W-:Y:S01]  /*5e00*/  IADD3 R2, P5, R2, R8, RZ ;  /* 0x0000000802027210 */ /* 0x000fe20007fbe0ff */
[----:B------:R-:W-:Y:S01]  /*5e10*/  IMAD.MOV.U32 R4, RZ, RZ, -0x1 ;  /* 0xffffffffff047424 */ /* 0x000fe200078e00ff */
[----:B------:R-:W-:Y:S02]  /*5e20*/  SHF.R.U32.HI R11, RZ, 0x2, R5 ;  /* 0x00000002ff0b7819 */ /* 0x000fe40000011605 */
[----:B------:R-:W-:Y:S01]  /*5e30*/  SEL R5, RZ, 0x1, !P1 ;  /* 0x00000001ff057807 */ /* 0x000fe20004800000 */
[----:B------:R-:W-:Y:S01]  /*5e40*/  IMAD.X R3, R3, 0x1, R0, P5 ;  /* 0x0000000103037824 */ /* 0x000fe200028e0600 */
[----:B------:R-:W-:Y:S01]  /*5e50*/  ISETP.GE.U32.AND P1, PT, R2, UR4, PT ;  /* 0x0000000402007c0c */ /* 0x000fe2000bf26070 */
[----:B------:R-:W-:Y:S01]  /*5e60*/  IMAD R15, R11, -0x5, R6 ;  /* 0xfffffffb0b0f7824 */ /* 0x000fe200078e0206 */
[----:B------:R-:W-:Y:S01]  /*5e70*/  LOP3.LUT R12, R12, R5, RZ, 0x3c, !PT ;  /* 0x000000050c0c7212 */ /* 0x000fe200078e3cff */
[----:B------:R-:W-:Y:S01]  /*5e80*/  IMAD.MOV.U32 R6, RZ, RZ, -0x1 ;  /* 0xffffffffff067424 */ /* 0x000fe200078e00ff */
[----:B------:R-:W-:Y:S01]  /*5e90*/  ISETP.GE.U32.AND.EX P1, PT, R3, UR5, PT, P1 ;  /* 0x0000000503007c0c */ /* 0x000fe2000bf26110 */
[----:B------:R-:W-:Y:S01]  /*5ea0*/  IMAD.MOV.U32 R5, RZ, RZ, -0x1 ;  /* 0xffffffffff057424 */ /* 0x000fe200078e00ff */
[----:B------:R-:W-:-:S02]  /*5eb0*/  @P3 LOP3.LUT R12, R12, 0x1, R11, 0x78, !PT ;  /* 0x000000010c0c3812 */ /* 0x000fc400078e780b */
[----:B0-----:R-:W-:-:S09]  /*5ec0*/  PRMT R10, RZ, 0x7610, R10 ;  /* 0x00007610ff0a7816 */ /* 0x001fd2000000000a */
[----:B------:R-:W-:Y:S05]  /*5ed0*/  @P1 BRA `(.L_x_119) ;  /* 0x00000004004c1947 */ /* 0x000fea0003800000 */
[----:B------:R-:W0:Y:S01]  /*5ee0*/  S2R R17, SR_CTAID.X ;  /* 0x0000000000117919 */ /* 0x000e220000002500 */
[----:B------:R-:W-:Y:S01]  /*5ef0*/  ULDC.64 UR4, c[0x0][0x628] ;  /* 0x00018a0000047ab9 */ /* 0x000fe20000000a00 */
[----:B------:R-:W1:Y:S01]  /*5f00*/  LDC R18, c[0x0][0x144] ;  /* 0x00005100ff127b82 */ /* 0x000e620000000800 */
[----:B------:R-:W-:Y:S01]  /*5f10*/  ISETP.NE.U32.AND P1, PT, RZ, UR4, PT ;  /* 0x00000004ff007c0c */ /* 0x000fe2000bf25070 */
[----:B------:R-:W2:Y:S01]  /*5f20*/  S2R R6, SR_CTAID.Y ;  /* 0x0000000000067919 */ /* 0x000ea20000002600 */
[----:B------:R-:W-:Y:S01]  /*5f30*/  ULDC UR6, c[0x0][0x150] ;  /* 0x0000540000067ab9 */ /* 0x000fe20000000800 */
[----:B------:R-:W-:Y:S01]  /*5f40*/  ULDC UR7, c[0x0][0x630] ;  /* 0x00018c0000077ab9 */ /* 0x000fe20000000800 */
[----:B------:R-:W-:Y:S01]  /*5f50*/  ISETP.NE.AND.EX P1, PT, RZ, UR5, PT, P1 ;  /* 0x00000005ff007c0c */ /* 0x000fe2000bf25310 */
[----:B------:R-:W-:Y:S01]  /*5f60*/  IMAD.MOV.U32 R4, RZ, RZ, R2 ;  /* 0x000000ffff047224 */ /* 0x000fe200078e0002 */
[----:B0-----:R-:W-:-:S05]  /*5f70*/  I2FP.F32.U32 R5, R17 ;  /* 0x0000001100057245 */ /* 0x001fca0000201000 */
[----:B------:R-:W-:Y:S01]  /*5f80*/  FMUL R20, R5, UR6 ;  /* 0x0000000605147c20 */ /* 0x000fe20008400000 */
[----:B------:R-:W-:-:S05]  /*5f90*/  IMAD.MOV.U32 R5, RZ, RZ, R3 ;  /* 0x000000ffff057224 */ /* 0x000fca00078e0003 */
[----:B--2---:R-:W-:Y:S05]  /*5fa0*/  @!P1 BRA `(.L_x_120) ;  /* 0x0000000000289947 */ /* 0x004fea0003800000 */
[----:B------:R-:W-:Y:S02]  /*5fb0*/  ULDC UR6, c[0x0][0x634] ;  /* 0x00018d0000067ab9 */ /* 0x000fe40000000800 */
[----:B------:R-:W-:-:S05]  /*5fc0*/  IADD3 R5, P1, R2, UR6, RZ ;  /* 0x0000000602057c10 */ /* 0x000fca000ff3e0ff */
[----:B------:R-:W-:-:S04]  /*5fd0*/  IMAD.X R19, RZ, RZ, R3, P1 ;  /* 0x000000ffff137224 */ /* 0x000fc800008e0603 */
[----:B------:R-:W-:-:S04]  /*5fe0*/  IMAD.WIDE.U32 R10, R19, UR4, RZ ;  /* 0x00000004130a7c25 */ /* 0x000fc8000f8e00ff */
[----:B------:R-:W-:-:S04]  /*5ff0*/  IMAD.WIDE.U32 R10, P1, R5, UR5, R10 ;  /* 0x00000005050a7c25 */ /* 0x000fc8000f82000a */
[----:B------:R-:W-:-:S04]  /*6000*/  IMAD.WIDE.U32 R4, R5, UR4, RZ ;  /* 0x0000000405047c25 */ /* 0x000fc8000f8e00ff */
[----:B------:R-:W-:Y:S01]  /*6010*/  IMAD.MOV.U32 R4, RZ, RZ, R11 ;  /* 0x000000ffff047224 */ /* 0x000fe200078e000b */
[----:B------:R-:W-:Y:S01]  /*6020*/  IADD3 RZ, P3, R5, R10, RZ ;  /* 0x0000000a05ff7210 */ /* 0x000fe20007f7e0ff */
[----:B------:R-:W-:-:S04]  /*6030*/  IMAD.X R5, RZ, RZ, RZ, P1 ;  /* 0x000000ffff057224 */ /* 0x000fc800008e06ff */
[----:B------:R-:W-:-:S08]  /*6040*/  IMAD.WIDE.U32.X R4, R19, UR5, R4, P3 ;  /* 0x0000000513047c25 */ /* 0x000fd000098e0404 */
.L_x_120:
[--C-:B------:R-:W-:Y:S01]  /*6050*/  SHF.R.U64 R16, R4, UR7, R5.reuse ;  /* 0x0000000704107c19 */ /* 0x100fe20008001205 */
[----:B------:R-:W0:Y:S01]  /*6060*/  F2I.U32.TRUNC.NTZ R20, R20 ;  /* 0x0000001400147305 */ /* 0x000e22000020f000 */
[----:B------:R-:W-:Y:S01]  /*6070*/  SHF.R.U32.HI R4, RZ, UR7, R5 ;  /* 0x00000007ff047c19 */ /* 0x000fe20008011605 */
[----:B------:R-:W-:Y:S01]  /*6080*/  ULDC.64 UR4, c[0x0][0x620] ;  /* 0x0001880000047ab9 */ /* 0x000fe20000000a00 */
[----:B------:R-:W-:Y:S01]  /*6090*/  IADD3 R11, P1, RZ, -R16, RZ ;  /* 0x80000010ff0b7210 */ /* 0x000fe20007f3e0ff */
[----:B------:R-:W-:Y:S01]  /*60a0*/  ULDC.64 UR6, c[0x0][0x640] ;  /* 0x0001900000067ab9 */ /* 0x000fe20000000a00 */
[----:B------:R-:W2:Y:S03]  /*60b0*/  LDC R21, c[0x0][0x148] ;  /* 0x00005200ff157b82 */ /* 0x000ea60000000800 */
[----:B------:R-:W-:Y:S01]  /*60c0*/  IMAD.X R4, RZ, RZ, ~R4, P1 ;  /* 0x000000ffff047224 */ /* 0x000fe200008e0e04 */
[----:B------:R-:W-:-:S03]  /*60d0*/  ISETP.NE.U32.AND P1, PT, RZ, UR6, PT ;  /* 0x00000006ff007c0c */ /* 0x000fc6000bf25070 */
[----:B------:R-:W-:Y:S01]  /*60e0*/  IMAD R10, R4, UR4, RZ ;  /* 0x00000004040a7c24 */ /* 0x000fe2000f8e02ff */
[----:B------:R-:W-:Y:S01]  /*60f0*/  ISETP.NE.AND.EX P1, PT, RZ, UR7, PT, P1 ;  /* 0x00000007ff007c0c */ /* 0x000fe2000bf25310 */
[----:B------:R-:W-:Y:S01]  /*6100*/  IMAD.WIDE.U32 R4, R11, UR4, R2 ;  /* 0x000000040b047c25 */ /* 0x000fe2000f8e0002 */
[----:B------:R-:W-:-:S03]  /*6110*/  ULDC UR4, c[0x0][0x618] ;  /* 0x0001860000047ab9 */ /* 0x000fc60000000800 */
[----:B------:R-:W-:Y:S01]  /*6120*/  IMAD R11, R11, UR5, R10 ;  /* 0x000000050b0b7c24 */ /* 0x000fe2000f8e020a */
[----:B------:R-:W-:Y:S01]  /*6130*/  ULDC UR5, c[0x0][0x154] ;  /* 0x0000550000057ab9 */ /* 0x000fe20000000800 */
[----:B0-----:R-:W-:Y:S02]  /*6140*/  IMAD.MOV R10, RZ, RZ, -R20 ;  /* 0x000000ffff0a7224 */ /* 0x001fe400078e0a14 */
[----:B------:R-:W-:Y:S02]  /*6150*/  IMAD.IADD R5, R5, 0x1, R11 ;  /* 0x0000000105057824 */ /* 0x000fe400078e020b */
[----:B-1----:R-:W-:Y:S01]  /*6160*/  IMAD R17, R18, R10, R17 ;  /* 0x0000000a12117224 */ /* 0x002fe200078e0211 */
[----:B------:R-:W-:Y:S02]  /*6170*/  I2FP.F32.U32 R10, R6 ;  /* 0x00000006000a7245 */ /* 0x000fe40000201000 */
[--C-:B------:R-:W-:Y:S02]  /*6180*/  SHF.R.U64 R18, R4, UR4, R5.reuse ;  /* 0x0000000404127c19 */ /* 0x100fe40008001205 */
[----:B------:R-:W-:Y:S01]  /*6190*/  SHF.R.U32.HI R5, RZ, UR4, R5 ;  /* 0x00000004ff057c19 */ /* 0x000fe20008011605 */
[----:B------:R-:W-:Y:S01]  /*61a0*/  FMUL R10, R10, UR5 ;  /* 0x000000050a0a7c20 */ /* 0x000fe20008400000 */
[----:B------:R-:W-:-:S02]  /*61b0*/  ULDC UR4, c[0x0][0x608] ;  /* 0x0001820000047ab9 */ /* 0x000fc40000000800 */
[--C-:B------:R-:W-:Y:S01]  /*61c0*/  SHF.R.U64 R20, R18, UR4, R5.reuse ;  /* 0x0000000412147c19 */ /* 0x100fe20008001205 */
[----:B------:R0:W1:Y:S01]  /*61d0*/  F2I.U32.TRUNC.NTZ R22, R10 ;  /* 0x0000000a00167305 */ /* 0x000062000020f000 */
[----:B------:R-:W-:Y:S01]  /*61e0*/  SHF.R.U32.HI R5, RZ, UR4, R5 ;  /* 0x00000004ff057c19 */ /* 0x000fe20008011605 */
[----:B------:R-:W-:-:S03]  /*61f0*/  ULDC UR4, c[0x0][0x658] ;  /* 0x0001960000047ab9 */ /* 0x000fc60000000800 */
[--C-:B------:R-:W-:Y:S02]  /*6200*/  SHF.R.U64 R19, R20, UR4, R5.reuse ;  /* 0x0000000414137c19 */ /* 0x100fe40008001205 */
[----:B------:R-:W-:-:S03]  /*6210*/  SHF.R.U32.HI R23, RZ, UR4, R5 ;  /* 0x00000004ff177c19 */ /* 0x000fc60008011605 */
[----:B------:R-:W-:Y:S02]  /*6220*/  IMAD.MOV.U32 R4, RZ, RZ, R19 ;  /* 0x000000ffff047224 */ /* 0x000fe400078e0013 */
[----:B------:R-:W-:Y:S01]  /*6230*/  IMAD.MOV.U32 R5, RZ, RZ, R23 ;  /* 0x000000ffff057224 */ /* 0x000fe200078e0017 */
[----:B0-----:R-:W-:Y:S06]  /*6240*/  @!P1 BRA `(.L_x_121) ;  /* 0x0000000000289947 */ /* 0x001fec0003800000 */
        /* <DEDUP_REMOVED lines=10> */
.L_x_121:
[----:B------:R-:W-:Y:S01]  /*62f0*/  ULDC UR4, c[0x0][0x648] ;  /* 0x0001920000047ab9 */ /* 0x000fe20000000800 */
[----:B-1----:R-:W-:Y:S01]  /*6300*/  IMAD.MOV R22, RZ, RZ, -R22 ;  /* 0x000000ffff167224 */ /* 0x002fe200078e0a16 */
[----:B------:R-:W-:Y:S01]  /*6310*/  SHF.R.U64 R5, R4, UR4, R5 ;  /* 0x0000000404057c19 */ /* 0x000fe20008001205 */
[----:B------:R-:W-:Y:S01]  /*6320*/  ULDC UR4, c[0x0][0x638] ;  /* 0x00018e0000047ab9 */ /* 0x000fe20000000800 */
[----:B------:R-:W-:Y:S01]  /*6330*/  LOP3.LUT R4, R20, UR19, RZ, 0xc0, !PT ;  /* 0x0000001314047c12 */ /* 0x000fe2000f8ec0ff */
[----:B--2---:R-:W-:Y:S01]  /*6340*/  @P4 IMAD R17, R21, R22, R6 ;  /* 0x0000001615114224 */ /* 0x004fe200078e0206 */
[----:B------:R-:W-:Y:S01]  /*6350*/  LOP3.LUT R18, R18, UR18, RZ, 0xc0, !PT ;  /* 0x0000001212127c12 */ /* 0x000fe2000f8ec0ff */
[----:B------:R-:W-:Y:S01]  /*6360*/  IMAD.MOV R6, RZ, RZ, -R5 ;  /* 0x000000ffff067224 */ /* 0x000fe200078e0a05 */
[----:B------:R-:W-:Y:S01]  /*6370*/  ULDC UR5, c[0x0][0x610] ;  /* 0x0001840000057ab9 */ /* 0x000fe20000000800 */
[----:B------:R-:W-:Y:S02]  /*6380*/  IMAD R4, R5, UR20, R4 ;  /* 0x0000001405047c24 */ /* 0x000fe4000f8e0204 */
[----:B------:R-:W-:Y:S01]  /*6390*/  IMAD R19, R6, UR4, R19 ;  /* 0x0000000406137c24 */ /* 0x000fe2000f8e0213 */
[----:B------:R-:W-:Y:S01]  /*63a0*/  ULDC UR4, c[0x0][0x600] ;  /* 0x0001800000047ab9 */ /* 0x000fe20000000800 */
[----:B------:R-:W-:-:S02]  /*63b0*/  IMAD R17, R4, UR5, R17 ;  /* 0x0000000504117c24 */ /* 0x000fc4000f8e0211 */
[----:B------:R-:W-:Y:S02]  /*63c0*/  IMAD R6, R19, UR4, R18 ;  /* 0x0000000413067c24 */ /* 0x000fe4000f8e0212 */
[----:B------:R-:W-:Y:S02]  /*63d0*/  IMAD.MOV.U32 R10, RZ, RZ, 0x1 ;  /* 0x00000001ff0a7424 */ /* 0x000fe400078e00ff */
[----:B------:R-:W-:Y:S01]  /*63e0*/  IMAD.MOV.U32 R5, RZ, RZ, R16 ;  /* 0x000000ffff057224 */ /* 0x000fe200078e0010 */
[----:B------:R-:W-:Y:S02]  /*63f0*/  SEL R4, R6, R17, !P4 ;  /* 0x0000001106047207 */ /* 0x000fe40006000000 */
[----:B------:R-:W-:-:S07]  /*6400*/  SEL R6, R17, R6, !P4 ;  /* 0x0000000611067207 */ /* 0x000fce0006000000 */
.L_x_119:
[----:B------:R-:W-:Y:S05]  /*6410*/  BSYNC B1 ;  /* 0x0000000000017941 */ /* 0x000fea0003800000 */
.L_x_118:
[----:B------:R-:W-:-:S13]  /*6420*/  LOP3.LUT P1, RZ, R10, 0xff, RZ, 0xc0, !PT ;  /* 0x000000ff0aff7812 */ /* 0x000fda000782c0ff */
[----:B------:R-:W-:Y:S05]  /*6430*/  @P1 BRA `(.L_x_122) ;  /* 0xfffffff400401947 */ /* 0x000fea000383ffff */
[----:B------:R-:W-:Y:S05]  /*6440*/  BSYNC B0 ;  /* 0x0000000000007941 */ /* 0x000fea0003800000 */
.L_x_110:
[----:B------:R-:W-:-:S03]  /*6450*/  UMOV UR4, 0xffffffff ;  /* 0xffffffff00047882 */ /* 0x000fc60000000000 */
[----:B------:R-:W-:Y:S05]  /*6460*/  BRA.DIV UR4, `(.L_x_123) ;  /* 0x0000000604707947 */ /* 0x000fea000b800000 */
[----:B------:R-:W-:-:S13]  /*6470*/  ELECT P0, URZ, PT ;  /* 0x00000000003f782f */ /* 0x000fda0003800000 */
.L_x_140:
[----:B------:R-:W-:Y:S04]  /*6480*/  BSSY B0, `(.L_x_124) ;  /* 0x0000034000007945 */ /* 0x000fe80003800000 */
[----:B------:R-:W-:Y:S05]  /*6490*/  @!P0 BRA `(.L_x_125) ;  /* 0x0000000000c88947 */ /* 0x000fea0003800000 */
[----:B------:R-:W-:-:S04]  /*64a0*/  LOP3.LUT R7, R7, 0x2, RZ, 0xfc, !PT ;  /* 0x0000000207077812 */ /* 0x000fc800078efcff */
[----:B------:R-:W-:-:S13]  /*64b0*/  ISETP.NE.AND P0, PT, R7, 0x3, PT ;  /* 0x000000030700780c */ /* 0x000fda0003f05270 */
[----:B------:R-:W-:Y:S05]  /*64c0*/  @!P0 BRA `(.L_x_126) ;  /* 0x0000000000048947 */ /* 0x000fea0003800000 */
[----:B------:R-:W-:Y:S01]  /*64d0*/  BPT.TRAP 0x1 ;  /* 0x000000040000795c */ /* 0x000fe20000300000 */
.L_x_126:
[----:B------:R-:W0:Y:S01]  /*64e0*/  S2R R3, SR_CgaCtaId ;  /* 0x0000000000037919 */ /* 0x000e220000008800 */
[----:B------:R-:W-:Y:S02]  /*64f0*/  MOV R0, 0x400 ;  /* 0x0000040000007802 */ /* 0x000fe40000000f00 */
[----:B------:R-:W-:Y:S02]  /*6500*/  SHF.L.U32 R2, R12, 0x1f, RZ ;  /* 0x0000001f0c027819 */ /* 0x000fe400000006ff */
[----:B0-----:R-:W-:-:S05]  /*6510*/  LEA R0, R3, R0, 0x18 ;  /* 0x0000000003007211 */ /* 0x001fca00078ec0ff */
[----:B------:R-:W-:-:S04]  /*6520*/  VIADD R0, R0, 0x28 ;  /* 0x0000002800007836 */ /* 0x000fc80000000000 */
[C---:B------:R-:W-:Y:S02]  /*6530*/  IMAD R5, R15.reuse, 0x8, R0 ;  /* 0x000000080f057824 */ /* 0x040fe400078e0200 */
[----:B------:R-:W-:Y:S02]  /*6540*/  VIADD R15, R15, 0x1 ;  /* 0x000000010f0f7836 */ /* 0x000fe40000000000 */
[----:B------:R-:W0:Y:S03]  /*6550*/  SYNCS.PHASECHK.TRANS64.TRYWAIT P0, [R5+URZ], R2 ;  /* 0x00000002050075a7 */ /* 0x000e26000800017f */
[----:B------:R-:W-:-:S04]  /*6560*/  ISETP.NE.AND P1, PT, R15, 0x5, PT ;  /* 0x000000050f00780c */ /* 0x000fc80003f25270 */
[----:B------:R-:W-:Y:S02]  /*6570*/  SEL R3, RZ, 0x1, P1 ;  /* 0x00000001ff037807 */ /* 0x000fe40000800000 */
[----:B------:R-:W-:Y:S02]  /*6580*/  SEL R15, R15, RZ, P1 ;  /* 0x000000ff0f0f7207 */ /* 0x000fe40000800000 */
[----:B------:R-:W-:-:S03]  /*6590*/  LOP3.LUT R12, R12, R3, RZ, 0x3c, !PT ;  /* 0x000000030c0c7212 */ /* 0x000fc600078e3cff */
[----:B------:R-:W-:Y:S01]  /*65a0*/  IMAD R7, R15, 0x8, R0 ;  /* 0x000000080f077824 */ /* 0x000fe200078e0200 */
[----:B------:R-:W-:Y:S01]  /*65b0*/  SHF.L.U32 R4, R12, 0x1f, RZ ;  /* 0x0000001f0c047819 */ /* 0x000fe200000006ff */
[----:B0-----:R-:W-:Y:S06]  /*65c0*/  @!P0 BRA `(.L_x_127) ;  /* 0x00000004003c8947 */ /* 0x001fec0003800000 */
.L_x_141:
[----:B------:R-:W1:Y:S01]  /*65d0*/  SYNCS.PHASECHK.TRANS64.TRYWAIT P0, [R7+URZ], R4 ;  /* 0x00000004070075a7 */ /* 0x000e62000800017f */
[----:B0-----:R-:W-:-:S05]  /*65e0*/  VIADD R2, R15, 0x1 ;  /* 0x000000010f027836 */ /* 0x001fca0000000000 */
[----:B------:R-:W-:-:S04]  /*65f0*/  ISETP.NE.AND P1, PT, R2, 0x5, PT ;  /* 0x000000050200780c */ /* 0x000fc80003f25270 */
[----:B------:R-:W-:Y:S02]  /*6600*/  SEL R3, RZ, 0x1, P1 ;  /* 0x00000001ff037807 */ /* 0x000fe40000800000 */
[----:B------:R-:W-:Y:S02]  /*6610*/  SEL R9, R2, RZ, P1 ;  /* 0x000000ff02097207 */ /* 0x000fe40000800000 */
[----:B------:R-:W-:-:S03]  /*6620*/  LOP3.LUT R12, R12, R3, RZ, 0x3c, !PT ;  /* 0x000000030c0c7212 */ /* 0x000fc600078e3cff */
[----:B------:R-:W-:Y:S01]  /*6630*/  IMAD R8, R9, 0x8, R0 ;  /* 0x0000000809087824 */ /* 0x000fe200078e0200 */
[----:B------:R-:W-:Y:S01]  /*6640*/  SHF.L.U32 R5, R12, 0x1f, RZ ;  /* 0x0000001f0c057819 */ /* 0x000fe200000006ff */
[----:B-1----:R-:W-:Y:S06]  /*6650*/  @!P0 BRA `(.L_x_128) ;  /* 0x00000004002c8947 */ /* 0x002fec0003800000 */
.L_x_142:
[----:B------:R-:W1:Y:S01]  /*6660*/  SYNCS.PHASECHK.TRANS64.TRYWAIT P0, [R8+URZ], R5 ;  /* 0x00000005080075a7 */ /* 0x000e62000800017f */
[----:B------:R-:W-:-:S05]  /*6670*/  VIADD R2, R9, 0x1 ;  /* 0x0000000109027836 */ /* 0x000fca0000000000 */
[----:B------:R-:W-:-:S04]  /*6680*/  ISETP.NE.AND P1, PT, R2, 0x5, PT ;  /* 0x000000050200780c */ /* 0x000fc80003f25270 */
[----:B------:R-:W-:Y:S02]  /*6690*/  SEL R3, RZ, 0x1, P1 ;  /* 0x00000001ff037807 */ /* 0x000fe40000800000 */
[----:B0-----:R-:W-:Y:S02]  /*66a0*/  SEL R7, R2, RZ, P1 ;  /* 0x000000ff02077207 */ /* 0x001fe40000800000 */
[----:B------:R-:W-:-:S03]  /*66b0*/  LOP3.LUT R9, R12, R3, RZ, 0x3c, !PT ;  /* 0x000000030c097212 */ /* 0x000fc600078e3cff */
[----:B------:R-:W-:Y:S01]  /*66c0*/  IMAD R11, R7, 0x8, R0 ;  /* 0x00000008070b7824 */ /* 0x000fe200078e0200 */
[----:B------:R-:W-:Y:S01]  /*66d0*/  SHF.L.U32 R6, R9, 0x1f, RZ ;  /* 0x0000001f09067819 */ /* 0x000fe200000006ff */
[----:B-1----:R-:W-:Y:S06]  /*66e0*/  @!P0 BRA `(.L_x_129) ;  /* 0x00000004001c8947 */ /* 0x002fec0003800000 */
.L_x_143:
[----:B------:R-:W1:Y:S01]  /*66f0*/  SYNCS.PHASECHK.TRANS64.TRYWAIT P0, [R11+URZ], R6 ;  /* 0x000000060b0075a7 */ /* 0x000e62000800017f */
[----:B------:R-:W-:-:S05]  /*6700*/  VIADD R2, R7, 0x1 ;  /* 0x0000000107027836 */ /* 0x000fca0000000000 */
[----:B------:R-:W-:-:S04]  /*6710*/  ISETP.NE.AND P1, PT, R2, 0x5, PT ;  /* 0x000000050200780c */ /* 0x000fc80003f25270 */
[----:B------:R-:W-:Y:S02]  /*6720*/  SEL R4, RZ, 0x1, P1 ;  /* 0x00000001ff047807 */ /* 0x000fe40000800000 */
[----:B------:R-:W-:Y:S02]  /*6730*/  SEL R3, R2, RZ, P1 ;  /* 0x000000ff02037207 */ /* 0x000fe40000800000 */
[----:B------:R-:W-:Y:S01]  /*6740*/  LOP3.LUT R4, R9, R4, RZ, 0x3c, !PT ;  /* 0x0000000409047212 */ /* 0x000fe200078e3cff */
[----:B-1----:R-:W-:Y:S06]  /*6750*/  @!P0 BRA `(.L_x_130) ;  /* 0x0000000400148947 */ /* 0x002fec0003800000 */
.L_x_144:
[----:B------:R-:W-:Y:S01]  /*6760*/  IMAD R3, R3, 0x8, R0 ;  /* 0x0000000803037824 */ /* 0x000fe200078e0200 */
[----:B------:R-:W-:-:S07]  /*6770*/  SHF.L.U32 R0, R4, 0x1f, RZ ;  /* 0x0000001f04007819 */ /* 0x000fce00000006ff */
.L_x_131:
[----:B--2---:R2:W3:Y:S02]  /*6780*/  SYNCS.PHASECHK.TRANS64.TRYWAIT P0, [R3+URZ], R0 ;  /* 0x00000000030075a7 */ /* 0x0044e4000800017f */
[----:B---3--:R-:W-:Y:S05]  /*6790*/  @!P0 NANOSLEEP.SYNCS 0x989680 ;  /* 0x009896800000895d */ /* 0x008fea0003900000 */
[----:B------:R-:W3:Y:S02]  /*67a0*/  @!P0 SYNCS.PHASECHK.TRANS64 P0, [R3+URZ], R0 ;  /* 0x00000000030085a7 */ /* 0x000ee4000800007f */
[----:B---3--:R-:W-:Y:S05]  /*67b0*/  @!P0 BRA `(.L_x_131) ;  /* 0xfffffffc00f08947 */ /* 0x008fea000383ffff */
.L_x_125:
[----:B------:R-:W-:Y:S05]  /*67c0*/  BSYNC B0 ;  /* 0x0000000000007941 */ /* 0x000fea0003800000 */
.L_x_124:
[----:B------:R-:W-:Y:S05]  /*67d0*/  EXIT ;  /* 0x000000000000794d */ /* 0x000fea0003800000 */
.L_x_19:
[----:B0-----:R-:W-:-:S04]  /*67e0*/  IMAD.U32 R17, RZ, RZ, UR15 ;  /* 0x0000000fff117e24 */ /* 0x001fc8000f8e00ff */
[----:B------:R0:W1:Y:S03]  /*67f0*/  SYNCS.PHASECHK.TRANS64.TRYWAIT P0, [R17+URZ+-0x8], R16 ;  /* 0xfffff810110075a7 */ /* 0x000066000800017f */
[----:B-1----:R-:W-:Y:S05]  /*6800*/  @!P0 NANOSLEEP.SYNCS 0x989680 ;  /* 0x009896800000895d */ /* 0x002fea0003900000 */
[----:B------:R-:W1:Y:S02]  /*6810*/  @!P0 SYNCS.PHASECHK.TRANS64 P0, [R17+URZ+-0x8], R16 ;  /* 0xfffff810110085a7 */ /* 0x000e64000800007f */
[----:B-1----:R-:W-:Y:S05]  /*6820*/  @!P0 BRA `(.L_x_19) ;  /* 0xfffffffc00ec8947 */ /* 0x002fea000383ffff */
[----:B------:R-:W-:Y:S05]  /*6830*/  BRA `(.L_x_132) ;  /* 0xffffffac00bc7947 */ /* 0x000fea000383ffff */
.L_x_24:
[----:B-1----:R-:W-:-:S04]  /*6840*/  IMAD.U32 R17, RZ, RZ, UR6 ;  /* 0x00000006ff117e24 */ /* 0x002fc8000f8e00ff */
[----:B------:R1:W4:Y:S03]  /*6850*/  SYNCS.PHASECHK.TRANS64.TRYWAIT P0, [R17+URZ], R16 ;  /* 0x00000010110075a7 */ /* 0x000326000800017f */
[----:B----4-:R-:W-:Y:S05]  /*6860*/  @!P0 NANOSLEEP.SYNCS 0x989680 ;  /* 0x009896800000895d */ /* 0x010fea0003900000 */
[----:B------:R-:W4:Y:S02]  /*6870*/  @!P0 SYNCS.PHASECHK.TRANS64 P0, [R17+URZ], R16 ;  /* 0x00000010110085a7 */ /* 0x000f24000800007f */
[----:B----4-:R-:W-:Y:S05]  /*6880*/  @!P0 BRA `(.L_x_24) ;  /* 0xfffffffc00ec8947 */ /* 0x010fea000383ffff */
[----:B------:R-:W-:Y:S05]  /*6890*/  BRA `(.L_x_23) ;  /* 0xffffffb000647947 */ /* 0x000fea000383ffff */
.L_x_30:
[----:B-1----:R-:W-:-:S04]  /*68a0*/  IMAD.U32 R19, RZ, RZ, UR9 ;  /* 0x00000009ff137e24 */ /* 0x002fc8000f8e00ff */
[----:B------:R1:W4:Y:S03]  /*68b0*/  SYNCS.PHASECHK.TRANS64.TRYWAIT P0, [R19+URZ], R18 ;  /* 0x00000012130075a7 */ /* 0x000326000800017f */
[----:B----4-:R-:W-:Y:S05]  /*68c0*/  @!P0 NANOSLEEP.SYNCS 0x989680 ;  /* 0x009896800000895d */ /* 0x010fea0003900000 */
[----:B------:R-:W4:Y:S02]  /*68d0*/  @!P0 SYNCS.PHASECHK.TRANS64 P0, [R19+URZ], R18 ;  /* 0x00000012130085a7 */ /* 0x000f24000800007f */
[----:B----4-:R-:W-:Y:S05]  /*68e0*/  @!P0 BRA `(.L_x_30) ;  /* 0xfffffffc00ec8947 */ /* 0x010fea000383ffff */
[----:B------:R-:W-:Y:S05]  /*68f0*/  BRA `(.L_x_29) ;  /* 0xffffffb400b87947 */ /* 0x000fea000383ffff */
.L_x_38:
[----:B0-----:R-:W-:-:S04]  /*6900*/  IMAD.U32 R17, RZ, RZ, UR15 ;  /* 0x0000000fff117e24 */ /* 0x001fc8000f8e00ff */
[----:B------:R0:W1:Y:S03]  /*6910*/  SYNCS.PHASECHK.TRANS64.TRYWAIT P0, [R17+URZ+0x8], R16 ;  /* 0x00000810110075a7 */ /* 0x000066000800017f */
[----:B-1----:R-:W-:Y:S05]  /*6920*/  @!P0 NANOSLEEP.SYNCS 0x989680 ;  /* 0x009896800000895d */ /* 0x002fea0003900000 */
[----:B------:R-:W1:Y:S02]  /*6930*/  @!P0 SYNCS.PHASECHK.TRANS64 P0, [R17+URZ+0x8], R16 ;  /* 0x00000810110085a7 */ /* 0x000e64000800007f */
[----:B-1----:R-:W-:Y:S05]  /*6940*/  @!P0 BRA `(.L_x_38) ;  /* 0xfffffffc00ec8947 */ /* 0x002fea000383ffff */
[----:B------:R-:W-:Y:S05]  /*6950*/  BRA `(.L_x_133) ;  /* 0xffffffc000047947 */ /* 0x000fea000383ffff */
.L_x_111:
[----:B------:R-:W-:Y:S01]  /*6960*/  BSSY B1, `(.L_x_134) ;  /* 0x0000006000017945 */ /* 0x000fe20003800000 */
[----:B------:R-:W-:-:S07]  /*6970*/  IMAD.MOV.U32 R10, RZ, RZ, -0x1 ;  /* 0xffffffffff0a7424 */ /* 0x000fce00078e00ff */
[----:B------:R-:W-:Y:S05]  /*6980*/  WARPSYNC.COLLECTIVE R10, `(.L_x_135) ;  /* 0x000000000a0c7348 */ /* 0x000fea0003c00000 */
[----:B------:R-:W-:Y:S02]  /*6990*/  ELECT P1, UR62, PT ;  /* 0x00000000003e782f */ /* 0x000fe40003820000 */
[----:B------:R-:W-:Y:S01]  /*69a0*/  MOV R10, UR62 ;  /* 0x0000003e000a7c02 */ /* 0x000fe20008000f00 */
[----:B------:R-:W-:Y:S10]  /*69b0*/  ENDCOLLECTIVE ;  /* 0x000000000000791b */ /* 0x000ff40003800000 */
.L_x_135:
[----:B------:R-:W-:Y:S05]  /*69c0*/  BSYNC B1 ;  /* 0x0000000000017941 */ /* 0x000fea0003800000 */
.L_x_134:
[----:B------:R-:W-:Y:S05]  /*69d0*/  BRA `(.L_x_136) ;  /* 0xffffffec00e47947 */ /* 0x000fea000383ffff */
.L_x_114:
[----:B-1----:R1:W2:Y:S02]  /*69e0*/  SYNCS.PHASECHK.TRANS64.TRYWAIT P1, [R19+URZ+0x28], R10 ;  /* 0x0000280a130075a7 */ /* 0x0022a4000802017f */
[----:B--2---:R-:W-:Y:S05]  /*69f0*/  @!P1 NANOSLEEP.SYNCS 0x989680 ;  /* 0x009896800000995d */ /* 0x004fea0003900000 */
[----:B------:R-:W2:Y:S02]  /*6a00*/  @!P1 SYNCS.PHASECHK.TRANS64 P1, [R19+URZ+0x28], R10 ;  /* 0x0000280a130095a7 */ /* 0x000ea4000802007f */
[----:B--2---:R-:W-:Y:S05]  /*6a10*/  @!P1 BRA `(.L_x_114) ;  /* 0xfffffffc00f09947 */ /* 0x004fea000383ffff */
[----:B------:R-:W-:Y:S05]  /*6a20*/  BRA `(.L_x_137) ;  /* 0xfffffff000187947 */ /* 0x000fea000383ffff */
.L_x_123:
[----:B------:R-:W-:Y:S01]  /*6a30*/  BSSY B0, `(.L_x_138) ;  /* 0x0000006000007945 */ /* 0x000fe20003800000 */
[----:B------:R-:W-:-:S07]  /*6a40*/  IMAD.MOV.U32 R10, RZ, RZ, -0x1 ;  /* 0xffffffffff0a7424 */ /* 0x000fce00078e00ff */
[----:B------:R-:W-:Y:S05]  /*6a50*/  WARPSYNC.COLLECTIVE R10, `(.L_x_139) ;  /* 0x000000000a0c7348 */ /* 0x000fea0003c00000 */
[----:B------:R-:W-:Y:S02]  /*6a60*/  ELECT P1, UR62, PT ;  /* 0x00000000003e782f */ /* 0x000fe40003820000 */
[----:B------:R-:W-:Y:S01]  /*6a70*/  MOV R10, UR62 ;  /* 0x0000003e000a7c02 */ /* 0x000fe20008000f00 */
[----:B------:R-:W-:Y:S10]  /*6a80*/  ENDCOLLECTIVE ;  /* 0x000000000000791b */ /* 0x000ff40003800000 */
.L_x_139:
[----:B------:R-:W-:Y:S05]  /*6a90*/  BSYNC B0 ;  /* 0x0000000000007941 */ /* 0x000fea0003800000 */
.L_x_138:
[----:B------:R-:W-:Y:S01]  /*6aa0*/  PLOP3.LUT P0, PT, P1, PT, PT, 0x80, 0x0 ;  /* 0x000000000000781c */ /* 0x000fe20000f0f070 */
[----:B------:R-:W-:-:S12]  /*6ab0*/  BRA `(.L_x_140) ;  /* 0xfffffff800707947 */ /* 0x000fd8000383ffff */
.L_x_127:
[----:B0-----:R0:W1:Y:S02]  /*6ac0*/  SYNCS.PHASECHK.TRANS64.TRYWAIT P0, [R5+URZ], R2 ;  /* 0x00000002050075a7 */ /* 0x001064000800017f */
[----:B-1----:R-:W-:Y:S05]  /*6ad0*/  @!P0 NANOSLEEP.SYNCS 0x989680 ;  /* 0x009896800000895d */ /* 0x002fea0003900000 */
[----:B------:R-:W1:Y:S02]  /*6ae0*/  @!P0 SYNCS.PHASECHK.TRANS64 P0, [R5+URZ], R2 ;  /* 0x00000002050085a7 */ /* 0x000e64000800007f */
[----:B-1----:R-:W-:Y:S05]  /*6af0*/  @!P0 BRA `(.L_x_127) ;  /* 0xfffffffc00f08947 */ /* 0x002fea000383ffff */
[----:B------:R-:W-:Y:S05]  /*6b00*/  BRA `(.L_x_141) ;  /* 0xfffffff800b07947 */ /* 0x000fea000383ffff */
.L_x_128:
[----:B0-----:R0:W1:Y:S02]  /*6b10*/  SYNCS.PHASECHK.TRANS64.TRYWAIT P0, [R7+URZ], R4 ;  /* 0x00000004070075a7 */ /* 0x001064000800017f */
[----:B-1----:R-:W-:Y:S05]  /*6b20*/  @!P0 NANOSLEEP.SYNCS 0x989680 ;  /* 0x009896800000895d */ /* 0x002fea0003900000 */
[----:B------:R-:W1:Y:S02]  /*6b30*/  @!P0 SYNCS.PHASECHK.TRANS64 P0, [R7+URZ], R4 ;  /* 0x00000004070085a7 */ /* 0x000e64000800007f */
[----:B-1----:R-:W-:Y:S05]  /*6b40*/  @!P0 BRA `(.L_x_128) ;  /* 0xfffffffc00f08947 */ /* 0x002fea000383ffff */
[----:B------:R-:W-:Y:S05]  /*6b50*/  BRA `(.L_x_142) ;  /* 0xfffffff800c07947 */ /* 0x000fea000383ffff */
.L_x_129:
[----:B0-----:R0:W1:Y:S02]  /*6b60*/  SYNCS.PHASECHK.TRANS64.TRYWAIT P0, [R8+URZ], R5 ;  /* 0x00000005080075a7 */ /* 0x001064000800017f */
[----:B-1----:R-:W-:Y:S05]  /*6b70*/  @!P0 NANOSLEEP.SYNCS 0x989680 ;  /* 0x009896800000895d */ /* 0x002fea0003900000 */
[----:B------:R-:W1:Y:S02]  /*6b80*/  @!P0 SYNCS.PHASECHK.TRANS64 P0, [R8+URZ], R5 ;  /* 0x00000005080085a7 */ /* 0x000e64000800007f */
[----:B-1----:R-:W-:Y:S05]  /*6b90*/  @!P0 BRA `(.L_x_129) ;  /* 0xfffffffc00f08947 */ /* 0x002fea000383ffff */
[----:B------:R-:W-:Y:S05]  /*6ba0*/  BRA `(.L_x_143) ;  /* 0xfffffff800d07947 */ /* 0x000fea000383ffff */
.L_x_130:
[----:B-1----:R1:W2:Y:S02]  /*6bb0*/  SYNCS.PHASECHK.TRANS64.TRYWAIT P0, [R11+URZ], R6 ;  /* 0x000000060b0075a7 */ /* 0x0022a4000800017f */
[----:B--2---:R-:W-:Y:S05]  /*6bc0*/  @!P0 NANOSLEEP.SYNCS 0x989680 ;  /* 0x009896800000895d */ /* 0x004fea0003900000 */
[----:B------:R-:W2:Y:S02]  /*6bd0*/  @!P0 SYNCS.PHASECHK.TRANS64 P0, [R11+URZ], R6 ;  /* 0x000000060b0085a7 */ /* 0x000ea4000800007f */
[----:B--2---:R-:W-:Y:S05]  /*6be0*/  @!P0 BRA `(.L_x_130) ;  /* 0xfffffffc00f08947 */ /* 0x004fea000383ffff */
[----:B------:R-:W-:Y:S05]  /*6bf0*/  BRA `(.L_x_144) ;  /* 0xfffffff800d87947 */ /* 0x000fea000383ffff */
.L_x_145:
[----:B------:R-:W-:-:S00]  /*6c00*/  BRA `(.L_x_145) ;  /* 0xfffffffc00fc7947 */ /* 0x000fc0000383ffff */
[----:B------:R-:W-:-:S00]  /*6c10*/  NOP ;  /* 0x0000000000007918 */ /* 0x000fc00000000000 */
        /* <DEDUP_REMOVED lines=14> */
.L_x_146:


//--------------------- .nv.shared._ZN7cutlass13device_kernelINS_4gemm6kernel13GemmUniversalIN4cute5tupleIJiiiiEEENS1_10collective13CollectiveMmaINS1_37MainloopSm90TmaGmmaWarpSpecializedFP8ILi5ENS5_IJNS4_1CILi2EEENSA_ILi1EEESC_EEENS1_32KernelTmaWarpSpecializedPingpongEEENS5_IJNSA_ILi64EEESG_SG_EEENS_12float_e5m2_tENS5_IJlSC_lEEESI_SJ_NS4_8TiledMMAINS4_8MMA_AtomIJNS4_4SM904GMMA30MMA_64x64x32_F32E5M2E5M2_SS_TNILNSN_7ScaleInE1ELSP_1EEEEEENS4_6LayoutINS5_IJSC_SC_SC_EEENS5_IJNSA_ILi0EEESU_SU_EEEEENS5_IJNS4_10UnderscoreESX_SX_EEEEENS4_13SM90_TMA_LOADENS4_14ComposedLayoutINS4_7SwizzleILi2ELi4ELi3EEENS4_18smem_ptr_flag_bitsILi8EEENSS_INS5_IJNSA_ILi8EEESG_EEENS5_IJSG_SC_EEEEEEEvNS4_8identityENS4_23SM90_TMA_LOAD_MULTICASTES1A_vS1B_EENS_8epilogue10collective6detail29Sm90TmaWarpSpecializedAdapterINS1F_15DefaultEpilogueISI_SJ_SJ_NS1E_6thread17LinearCombinationISI_Li1EffLNS1J_9ScaleType4KindE0ELNS_15FloatRoundStyleE2ESI_EENS1_15EpilogueDefaultEEEEEvvEEEEvNT_6ParamsE --------------------------
	.section	.nv.shared._ZN7cutlass13device_kernelINS_4gemm6kernel13GemmUniversalIN4cute5tupleIJiiiiEEENS1_10collective13CollectiveMmaINS1_37MainloopSm90TmaGmmaWarpSpecializedFP8ILi5ENS5_IJNS4_1CILi2EEENSA_ILi1EEESC_EEENS1_32KernelTmaWarpSpecializedPingpongEEENS5_IJNSA_ILi64EEESG_SG_EEENS_12float_e5m2_tENS5_IJlSC_lEEESI_SJ_NS4_8TiledMMAINS4_8MMA_AtomIJNS4_4SM904GMMA30MMA_64x64x32_F32E5M2E5M2_SS_TNILNSN_7ScaleInE1ELSP_1EEEEEENS4_6LayoutINS5_IJSC_SC_SC_EEENS5_IJNSA_ILi0EEESU_SU_EEEEENS5_IJNS4_10UnderscoreESX_SX_EEEEENS4_13SM90_TMA_LOADENS4_14ComposedLayoutINS4_7SwizzleILi2ELi4ELi3EEENS4_18smem_ptr_flag_bitsILi8EEENSS_INS5_IJNSA_ILi8EEESG_EEENS5_IJSG_SC_EEEEEEEvNS4_8identityENS4_23SM90_TMA_LOAD_MULTICASTES1A_vS1B_EENS_8epilogue10collective6detail29Sm90TmaWarpSpecializedAdapterINS1F_15DefaultEpilogueISI_SJ_SJ_NS1E_6thread17LinearCombinationISI_Li1EffLNS1J_9ScaleType4KindE0ELNS_15FloatRoundStyleE2ESI_EENS1_15EpilogueDefaultEEEEEvvEEEEvNT_6ParamsE,"aw",@nobits
	.sectionflags	@""
	.align	16
	.zero		1024


//--------------------- .nv.shared.reserved.0     --------------------------
	.section	.nv.shared.reserved.0,"aw",@nobits
	.weak		__nv_reservedSMEM_offset_0_alias
	.size		__nv_reservedSMEM_offset_0_alias, 0, 0
	.other		__nv_reservedSMEM_offset_0_alias,@"STO_CUDA_RESERVED_SHARED STV_DEFAULT"
__nv_reservedSMEM_offset_0_alias:
	.zero		0


//--------------------- .nv.global                --------------------------
	.section	.nv.global,"aw",@nobits
.nv.global:
	.type		_ZN39_INTERNAL_60cadce1_4_k_cu_069bc2f8_53054cute1_E,@object
	.size		_ZN39_INTERNAL_60cadce1_4_k_cu_069bc2f8_53054cute1_E,(_ZN39_INTERNAL_60cadce1_4_k_cu_069bc2f8_53054cuda3std3__45__cpo6cbeginE - _ZN39_INTERNAL_60cadce1_4_k_cu_069bc2f8_53054cute1_E)
_ZN39_INTERNAL_60cadce1_4_k_cu_069bc2f8_53054cute1_E:
	.zero		1
	.type		_ZN39_INTERNAL_60cadce1_4_k_cu_069bc2f8_53054cuda3std3__45__cpo6cbeginE,@object
	.size		_ZN39_INTERNAL_60cadce1_4_k_cu_069bc2f8_53054cuda3std3__45__cpo6cbeginE,(_ZN39_INTERNAL_60cadce1_4_k_cu_069bc2f8_53054cuda3std3__48in_placeE - _ZN39_INTERNAL_60cadce1_4_k_cu_069bc2f8_53054cuda3std3__45__cpo6cbeginE)
_ZN39_INTERNAL_60cadce1_4_k_cu_069bc2f8_53054cuda3std3__45__cpo6cbeginE:
	.zero		1
	.type		_ZN39_INTERNAL_60cadce1_4_k_cu_069bc2f8_53054cuda3std3__48in_placeE,@object
	.size		_ZN39_INTERNAL_60cadce1_4_k_cu_069bc2f8_53054cuda3std3__48in_placeE,(_ZN39_INTERNAL_60cadce1_4_k_cu_069bc2f8_53054cuda3std6ranges3__45__cpo9iter_moveE - _ZN39_INTERNAL_60cadce1_4_k_cu_069bc2f8_53054cuda3std3__48in_placeE)
_ZN39_INTERNAL_60cadce1_4_k_cu_069bc2f8_53054cuda3std3__48in_placeE:
	.zero		1
	.type		_ZN39_INTERNAL_60cadce1_4_k_cu_069bc2f8_53054cuda3std6ranges3__45__cpo9iter_moveE,@object
	.size		_ZN39_INTERNAL_60cadce1_4_k_cu_069bc2f8_53054cuda3std6ranges3__45__cpo9iter_moveE,(_ZN39_INTERNAL_60cadce1_4_k_cu_069bc2f8_53054cuda3std3__45__cpo5beginE - _ZN39_INTERNAL_60cadce1_4_k_cu_069bc2f8_53054cuda3std6ranges3__45__cpo9iter_moveE)
_ZN39_INTERNAL_60cadce1_4_k_cu_069bc2f8_53054cuda3std6ranges3__45__cpo9iter_moveE:
	.zero		1
	.type		_ZN39_INTERNAL_60cadce1_4_k_cu_069bc2f8_53054cuda3std3__45__cpo5beginE,@object
	.size		_ZN39_INTERNAL_60cadce1_4_k_cu_069bc2f8_53054cuda3std3__45__cpo5beginE,(_ZN39_INTERNAL_60cadce1_4_k_cu_069bc2f8_53054cuda3std3__441_GLOBAL__N__60cadce1_4_k_cu_069bc2f8_53056ignoreE - _ZN39_INTERNAL_60cadce1_4_k_cu_069bc2f8_53054cuda3std3__45__cpo5beginE)
_ZN39_INTERNAL_60cadce1_4_k_cu_069bc2f8_53054cuda3std3__45__cpo5beginE:
	.zero		1
	.type		_ZN39_INTERNAL_60cadce1_4_k_cu_069bc2f8_53054cuda3std3__441_GLOBAL__N__60cadce1_4_k_cu_069bc2f8_53056ignoreE,@object
	.size		_ZN39_INTERNAL_60cadce1_4_k_cu_069bc2f8_53054cuda3std3__441_GLOBAL__N__60cadce1_4_k_cu_069bc2f8_53056ignoreE,(_ZN39_INTERNAL_60cadce1_4_k_cu_069bc2f8_53054cute7productE - _ZN39_INTERNAL_60cadce1_4_k_cu_069bc2f8_53054cuda3std3__441_GLOBAL__N__60cadce1_4_k_cu_069bc2f8_53056ignoreE)
_ZN39_INTERNAL_60cadce1_4_k_cu_069bc2f8_53054cuda3std3__441_GLOBAL__N__60cadce1_4_k_cu_069bc2f8_53056ignoreE:
	.zero		1
	.type		_ZN39_INTERNAL_60cadce1_4_k_cu_069bc2f8_53054cute7productE,@object
	.size		_ZN39_INTERNAL_60cadce1_4_k_cu_069bc2f8_53054cute7productE,(_ZN39_INTERNAL_60cadce1_4_k_cu_069bc2f8_53054cuda3std3__45__cpo3endE - _ZN39_INTERNAL_60cadce1_4_k_cu_069bc2f8_53054cute7productE)
_ZN39_INTERNAL_60cadce1_4_k_cu_069bc2f8_53054cute7productE:
	.zero		1
	.type		_ZN39_INTERNAL_60cadce1_4_k_cu_069bc2f8_53054cuda3std3__45__cpo3endE,@object
	.size		_ZN39_INTERNAL_60cadce1_4_k_cu_069bc2f8_53054cuda3std3__45__cpo3endE,(_ZN39_INTERNAL_60cadce1_4_k_cu_069bc2f8_53054cuda3std3__419piecewise_constructE - _ZN39_INTERNAL_60cadce1_4_k_cu_069bc2f8_53054cuda3std3__45__cpo3endE)
_ZN39_INTERNAL_60cadce1_4_k_cu_069bc2f8_53054cuda3std3__45__cpo3endE:
	.zero		1
	.type		_ZN39_INTERNAL_60cadce1_4_k_cu_069bc2f8_53054cuda3std3__419piecewise_constructE,@object
	.size		_ZN39_INTERNAL_60cadce1_4_k_cu_069bc2f8_53054cuda3std3__419piecewise_constructE,(_ZN39_INTERNAL_60cadce1_4_k_cu_069bc2f8_53054cuda3std3__45__cpo4cendE - _ZN39_INTERNAL_60cadce1_4_k_cu_069bc2f8_53054cuda3std3__419piecewise_constructE)
_ZN39_INTERNAL_60cadce1_4_k_cu_069bc2f8_53054cuda3std3__419piecewise_constructE:
	.zero		1
	.type		_ZN39_INTERNAL_60cadce1_4_k_cu_069bc2f8_53054cuda3std3__45__cpo4cendE,@object
	.size		_ZN39_INTERNAL_60cadce1_4_k_cu_069bc2f8_53054cuda3std3__45__cpo4cendE,(_ZN39_INTERNAL_60cadce1_4_k_cu_069bc2f8_53054cuda3std6ranges3__45__cpo4swapE - _ZN39_INTERNAL_60cadce1_4_k_cu_069bc2f8_53054cuda3std3__45__cpo4cendE)
_ZN39_INTERNAL_60cadce1_4_k_cu_069bc2f8_53054cuda3std3__45__cpo4cendE:
	.zero		1
	.type		_ZN39_INTERNAL_60cadce1_4_k_cu_069bc2f8_53054cuda3std6ranges3__45__cpo4swapE,@object
	.size		_ZN39_INTERNAL_60cadce1_4_k_cu_069bc2f8_53054cuda3std6ranges3__45__cpo4swapE,(.L_7 - _ZN39_INTERNAL_60cadce1_4_k_cu_069bc2f8_53054cuda3std6ranges3__45__cpo4swapE)
_ZN39_INTERNAL_60cadce1_4_k_cu_069bc2f8_53054cuda3std6ranges3__45__cpo4swapE:
	.zero		1
.L_7:


//--------------------- .nv.constant0._ZN7cutlass13device_kernelINS_4gemm6kernel13GemmUniversalIN4cute5tupleIJiiiiEEENS1_10collective13CollectiveMmaINS1_37MainloopSm90TmaGmmaWarpSpecializedFP8ILi5ENS5_IJNS4_1CILi2EEENSA_ILi1EEESC_EEENS1_32KernelTmaWarpSpecializedPingpongEEENS5_IJNSA_ILi64EEESG_SG_EEENS_12float_e5m2_tENS5_IJlSC_lEEESI_SJ_NS4_8TiledMMAINS4_8MMA_AtomIJNS4_4SM904GMMA30MMA_64x64x32_F32E5M2E5M2_SS_TNILNSN_7ScaleInE1ELSP_1EEEEEENS4_6LayoutINS5_IJSC_SC_SC_EEENS5_IJNSA_ILi0EEESU_SU_EEEEENS5_IJNS4_10UnderscoreESX_SX_EEEEENS4_13SM90_TMA_LOADENS4_14ComposedLayoutINS4_7SwizzleILi2ELi4ELi3EEENS4_18smem_ptr_flag_bitsILi8EEENSS_INS5_IJNSA_ILi8EEESG_EEENS5_IJSG_SC_EEEEEEEvNS4_8identityENS4_23SM90_TMA_LOAD_MULTICASTES1A_vS1B_EENS_8epilogue10collective6detail29Sm90TmaWarpSpecializedAdapterINS1F_15DefaultEpilogueISI_SJ_SJ_NS1E_6thread17LinearCombinationISI_Li1EffLNS1J_9ScaleType4KindE0ELNS_15FloatRoundStyleE2ESI_EENS1_15EpilogueDefaultEEEEEvvEEEEvNT_6ParamsE --------------------------
	.section	.nv.constant0._ZN7cutlass13device_kernelINS_4gemm6kernel13GemmUniversalIN4cute5tupleIJiiiiEEENS1_10collective13CollectiveMmaINS1_37MainloopSm90TmaGmmaWarpSpecializedFP8ILi5ENS5_IJNS4_1CILi2EEENSA_ILi1EEESC_EEENS1_32KernelTmaWarpSpecializedPingpongEEENS5_IJNSA_ILi64EEESG_SG_EEENS_12float_e5m2_tENS5_IJlSC_lEEESI_SJ_NS4_8TiledMMAINS4_8MMA_AtomIJNS4_4SM904GMMA30MMA_64x64x32_F32E5M2E5M2_SS_TNILNSN_7ScaleInE1ELSP_1EEEEEENS4_6LayoutINS5_IJSC_SC_SC_EEENS5_IJNSA_ILi0EEESU_SU_EEEEENS5_IJNS4_10UnderscoreESX_SX_EEEEENS4_13SM90_TMA_LOADENS4_14ComposedLayoutINS4_7SwizzleILi2ELi4ELi3EEENS4_18smem_ptr_flag_bitsILi8EEENSS_INS5_IJNSA_ILi8EEESG_EEENS5_IJSG_SC_EEEEEEEvNS4_8identityENS4_23SM90_TMA_LOAD_MULTICASTES1A_vS1B_EENS_8epilogue10collective6detail29Sm90TmaWarpSpecializedAdapterINS1F_15DefaultEpilogueISI_SJ_SJ_NS1E_6thread17LinearCombinationISI_Li1EffLNS1J_9ScaleType4KindE0ELNS_15FloatRoundStyleE2ESI_EENS1_15EpilogueDefaultEEEEEvvEEEEvNT_6ParamsE,"a",@progbits
	.sectionflags	@""
	.align	4
.nv.constant0._ZN7cutlass13device_kernelINS_4gemm6kernel13GemmUniversalIN4cute5tupleIJiiiiEEENS1_10collective13CollectiveMmaINS1_37MainloopSm90TmaGmmaWarpSpecializedFP8ILi5ENS5_IJNS4_1CILi2EEENSA_ILi1EEESC_EEENS1_32KernelTmaWarpSpecializedPingpongEEENS5_IJNSA_ILi64EEESG_SG_EEENS_12float_e5m2_tENS5_IJlSC_lEEESI_SJ_NS4_8TiledMMAINS4_8MMA_AtomIJNS4_4SM904GMMA30MMA_64x64x32_F32E5M2E5M2_SS_TNILNSN_7ScaleInE1ELSP_1EEEEEENS4_6LayoutINS5_IJSC_SC_SC_EEENS5_IJNSA_ILi0EEESU_SU_EEEEENS5_IJNS4_10UnderscoreESX_SX_EEEEENS4_13SM90_TMA_LOADENS4_14ComposedLayoutINS4_7SwizzleILi2ELi4ELi3EEENS4_18smem_ptr_flag_bitsILi8EEENSS_INS5_IJNSA_ILi8EEESG_EEENS5_IJSG_SC_EEEEEEEvNS4_8identityENS4_23SM90_TMA_LOAD_MULTICASTES1A_vS1B_EENS_8epilogue10collective6detail29Sm90TmaWarpSpecializedAdapterINS1F_15DefaultEpilogueISI_SJ_SJ_NS1E_6thread17LinearCombinationISI_Li1EffLNS1J_9ScaleType4KindE0ELNS_15FloatRoundStyleE2ESI_EENS1_15EpilogueDefaultEEEEEvvEEEEvNT_6ParamsE:
	.zero		1664


//--------------------- SYMBOLS --------------------------

	.type		.nv.reservedSmem.offset0,@object
	.size		.nv.reservedSmem.offset0,0x4
